//
// Generated by NVIDIA NVVM Compiler
//
// Compiler Build ID: CL-36424714
// Cuda compilation tools, release 13.0, V13.0.88
// Based on NVVM 20.0.0
//

.version 9.0
.target sm_100
.address_size 64

	// .globl	_Z26multiplyKernel_elementwisePiS_S_i

.visible .entry _Z26multiplyKernel_elementwisePiS_S_i(
	.param .u64 .ptr .align 1 _Z26multiplyKernel_elementwisePiS_S_i_param_0,
	.param .u64 .ptr .align 1 _Z26multiplyKernel_elementwisePiS_S_i_param_1,
	.param .u64 .ptr .align 1 _Z26multiplyKernel_elementwisePiS_S_i_param_2,
	.param .u32 _Z26multiplyKernel_elementwisePiS_S_i_param_3
)
{
	.reg .pred 	%p<10>;
	.reg .b32 	%r<131>;
	.reg .b64 	%rd<65>;

	ld.param.u64 	%rd10, [_Z26multiplyKernel_elementwisePiS_S_i_param_0];
	ld.param.u64 	%rd11, [_Z26multiplyKernel_elementwisePiS_S_i_param_1];
	ld.param.u64 	%rd9, [_Z26multiplyKernel_elementwisePiS_S_i_param_2];
	ld.param.u32 	%r49, [_Z26multiplyKernel_elementwisePiS_S_i_param_3];
	cvta.to.global.u64 	%rd1, %rd11;
	cvta.to.global.u64 	%rd2, %rd10;
	mov.u32 	%r1, %tid.y;
	mov.u32 	%r2, %tid.x;
	mov.u32 	%r3, %ntid.x;
	setp.lt.s32 	%p1, %r49, 1;
	mov.b32 	%r130, 0;
	@%p1 bra 	$L__BB0_12;
	mul.lo.s32 	%r4, %r49, %r1;
	and.b32  	%r5, %r49, 7;
	setp.lt.u32 	%p2, %r49, 8;
	mov.b32 	%r125, 0;
	mov.u32 	%r130, %r125;
	@%p2 bra 	$L__BB0_4;
	and.b32  	%r125, %r49, 2147483640;
	neg.s32 	%r119, %r125;
	add.s32 	%r118, %r2, %r3;
	shl.b32 	%r54, %r3, 1;
	add.s32 	%r117, %r2, %r54;
	mad.lo.s32 	%r116, %r3, 3, %r2;
	shl.b32 	%r55, %r3, 2;
	add.s32 	%r115, %r2, %r55;
	mad.lo.s32 	%r114, %r3, 5, %r2;
	mad.lo.s32 	%r113, %r3, 6, %r2;
	mad.lo.s32 	%r112, %r3, 7, %r2;
	mul.wide.u32 	%rd12, %r2, 4;
	add.s64 	%rd64, %rd1, %rd12;
	mul.wide.u32 	%rd13, %r4, 4;
	add.s64 	%rd14, %rd13, %rd2;
	add.s64 	%rd63, %rd14, 16;
	mov.b32 	%r130, 0;
	mul.wide.u32 	%rd29, %r3, 32;
$L__BB0_3:
	.pragma "nounroll";
	ld.global.u32 	%r56, [%rd63+-16];
	ld.global.u32 	%r57, [%rd64];
	mad.lo.s32 	%r58, %r57, %r56, %r130;
	ld.global.u32 	%r59, [%rd63+-12];
	mul.wide.u32 	%rd15, %r118, 4;
	add.s64 	%rd16, %rd1, %rd15;
	ld.global.u32 	%r60, [%rd16];
	mad.lo.s32 	%r61, %r60, %r59, %r58;
	ld.global.u32 	%r62, [%rd63+-8];
	mul.wide.u32 	%rd17, %r117, 4;
	add.s64 	%rd18, %rd1, %rd17;
	ld.global.u32 	%r63, [%rd18];
	mad.lo.s32 	%r64, %r63, %r62, %r61;
	ld.global.u32 	%r65, [%rd63+-4];
	mul.wide.u32 	%rd19, %r116, 4;
	add.s64 	%rd20, %rd1, %rd19;
	ld.global.u32 	%r66, [%rd20];
	mad.lo.s32 	%r67, %r66, %r65, %r64;
	ld.global.u32 	%r68, [%rd63];
	mul.wide.u32 	%rd21, %r115, 4;
	add.s64 	%rd22, %rd1, %rd21;
	ld.global.u32 	%r69, [%rd22];
	mad.lo.s32 	%r70, %r69, %r68, %r67;
	ld.global.u32 	%r71, [%rd63+4];
	mul.wide.u32 	%rd23, %r114, 4;
	add.s64 	%rd24, %rd1, %rd23;
	ld.global.u32 	%r72, [%rd24];
	mad.lo.s32 	%r73, %r72, %r71, %r70;
	ld.global.u32 	%r74, [%rd63+8];
	mul.wide.u32 	%rd25, %r113, 4;
	add.s64 	%rd26, %rd1, %rd25;
	ld.global.u32 	%r75, [%rd26];
	mad.lo.s32 	%r76, %r75, %r74, %r73;
	ld.global.u32 	%r77, [%rd63+12];
	mul.wide.u32 	%rd27, %r112, 4;
	add.s64 	%rd28, %rd1, %rd27;
	ld.global.u32 	%r78, [%rd28];
	mad.lo.s32 	%r130, %r78, %r77, %r76;
	add.s32 	%r119, %r119, 8;
	shl.b32 	%r79, %r3, 3;
	add.s32 	%r118, %r118, %r79;
	add.s32 	%r117, %r117, %r79;
	add.s32 	%r116, %r116, %r79;
	add.s32 	%r115, %r115, %r79;
	add.s32 	%r114, %r114, %r79;
	add.s32 	%r113, %r113, %r79;
	add.s32 	%r112, %r112, %r79;
	add.s64 	%rd64, %rd64, %rd29;
	add.s64 	%rd63, %rd63, 32;
	setp.ne.s32 	%p3, %r119, 0;
	@%p3 bra 	$L__BB0_3;
$L__BB0_4:
	setp.eq.s32 	%p4, %r5, 0;
	@%p4 bra 	$L__BB0_12;
	and.b32  	%r36, %r49, 3;
	setp.lt.u32 	%p5, %r5, 4;
	@%p5 bra 	$L__BB0_7;
	add.s32 	%r81, %r125, %r4;
	mul.wide.u32 	%rd30, %r81, 4;
	add.s64 	%rd31, %rd2, %rd30;
	ld.global.u32 	%r82, [%rd31];
	mad.lo.s32 	%r83, %r125, %r3, %r2;
	mul.wide.u32 	%rd32, %r83, 4;
	add.s64 	%rd33, %rd1, %rd32;
	ld.global.u32 	%r84, [%rd33];
	mad.lo.s32 	%r85, %r84, %r82, %r130;
	cvt.u64.u32 	%rd34, %r4;
	cvt.u64.u32 	%rd35, %r125;
	add.s64 	%rd36, %rd35, %rd34;
	shl.b64 	%rd37, %rd36, 2;
	add.s64 	%rd38, %rd2, %rd37;
	ld.global.u32 	%r86, [%rd38+4];
	add.s32 	%r87, %r83, %r3;
	mul.wide.u32 	%rd39, %r87, 4;
	add.s64 	%rd40, %rd1, %rd39;
	ld.global.u32 	%r88, [%rd40];
	mad.lo.s32 	%r89, %r88, %r86, %r85;
	ld.global.u32 	%r90, [%rd38+8];
	add.s32 	%r91, %r87, %r3;
	mul.wide.u32 	%rd41, %r91, 4;
	add.s64 	%rd42, %rd1, %rd41;
	ld.global.u32 	%r92, [%rd42];
	mad.lo.s32 	%r93, %r92, %r90, %r89;
	ld.global.u32 	%r94, [%rd38+12];
	add.s32 	%r95, %r91, %r3;
	mul.wide.u32 	%rd43, %r95, 4;
	add.s64 	%rd44, %rd1, %rd43;
	ld.global.u32 	%r96, [%rd44];
	mad.lo.s32 	%r130, %r96, %r94, %r93;
	add.s32 	%r125, %r125, 4;
$L__BB0_7:
	setp.eq.s32 	%p6, %r36, 0;
	@%p6 bra 	$L__BB0_12;
	setp.eq.s32 	%p7, %r36, 1;
	@%p7 bra 	$L__BB0_10;
	add.s32 	%r98, %r125, %r4;
	mul.wide.u32 	%rd45, %r98, 4;
	add.s64 	%rd46, %rd2, %rd45;
	ld.global.u32 	%r99, [%rd46];
	mad.lo.s32 	%r100, %r125, %r3, %r2;
	mul.wide.u32 	%rd47, %r100, 4;
	add.s64 	%rd48, %rd1, %rd47;
	ld.global.u32 	%r101, [%rd48];
	mad.lo.s32 	%r102, %r101, %r99, %r130;
	cvt.u64.u32 	%rd49, %r4;
	cvt.u64.u32 	%rd50, %r125;
	add.s64 	%rd51, %rd50, %rd49;
	shl.b64 	%rd52, %rd51, 2;
	add.s64 	%rd53, %rd2, %rd52;
	ld.global.u32 	%r103, [%rd53+4];
	add.s32 	%r104, %r100, %r3;
	mul.wide.u32 	%rd54, %r104, 4;
	add.s64 	%rd55, %rd1, %rd54;
	ld.global.u32 	%r105, [%rd55];
	mad.lo.s32 	%r130, %r105, %r103, %r102;
	add.s32 	%r125, %r125, 2;
$L__BB0_10:
	and.b32  	%r106, %r49, 1;
	setp.eq.b32 	%p8, %r106, 1;
	not.pred 	%p9, %p8;
	@%p9 bra 	$L__BB0_12;
	add.s32 	%r107, %r125, %r4;
	mul.wide.u32 	%rd56, %r107, 4;
	add.s64 	%rd57, %rd2, %rd56;
	ld.global.u32 	%r108, [%rd57];
	mad.lo.s32 	%r109, %r125, %r3, %r2;
	mul.wide.u32 	%rd58, %r109, 4;
	add.s64 	%rd59, %rd1, %rd58;
	ld.global.u32 	%r110, [%rd59];
	mad.lo.s32 	%r130, %r110, %r108, %r130;
$L__BB0_12:
	cvta.to.global.u64 	%rd60, %rd9;
	mad.lo.s32 	%r111, %r1, %r3, %r2;
	mul.wide.u32 	%rd61, %r111, 4;
	add.s64 	%rd62, %rd60, %rd61;
	st.global.u32 	[%rd62], %r130;
	ret;

}
	// .globl	_Z22multiplyKernel_colwisePiS_S_ii
.visible .entry _Z22multiplyKernel_colwisePiS_S_ii(
	.param .u64 .ptr .align 1 _Z22multiplyKernel_colwisePiS_S_ii_param_0,
	.param .u64 .ptr .align 1 _Z22multiplyKernel_colwisePiS_S_ii_param_1,
	.param .u64 .ptr .align 1 _Z22multiplyKernel_colwisePiS_S_ii_param_2,
	.param .u32 _Z22multiplyKernel_colwisePiS_S_ii_param_3,
	.param .u32 _Z22multiplyKernel_colwisePiS_S_ii_param_4
)
{
	.reg .pred 	%p<19>;
	.reg .b32 	%r<171>;
	.reg .b64 	%rd<95>;

	ld.param.u64 	%rd11, [_Z22multiplyKernel_colwisePiS_S_ii_param_0];
	ld.param.u64 	%rd12, [_Z22multiplyKernel_colwisePiS_S_ii_param_1];
	ld.param.u64 	%rd13, [_Z22multiplyKernel_colwisePiS_S_ii_param_2];
	ld.param.u32 	%r63, [_Z22multiplyKernel_colwisePiS_S_ii_param_3];
	ld.param.u32 	%r64, [_Z22multiplyKernel_colwisePiS_S_ii_param_4];
	cvta.to.global.u64 	%rd1, %rd12;
	cvta.to.global.u64 	%rd2, %rd11;
	cvta.to.global.u64 	%rd3, %rd13;
	mov.u32 	%r1, %tid.x;
	mov.u32 	%r2, %ntid.x;
	setp.lt.s32 	%p1, %r63, 1;
	@%p1 bra 	$L__BB1_26;
	setp.lt.s32 	%p2, %r64, 1;
	@%p2 bra 	$L__BB1_15;
	and.b32  	%r3, %r64, 7;
	add.s32 	%r4, %r3, -1;
	and.b32  	%r5, %r64, 3;
	and.b32  	%r6, %r64, 2147483640;
	and.b32  	%r7, %r64, 1;
	neg.s32 	%r8, %r6;
	add.s32 	%r9, %r1, %r2;
	shl.b32 	%r10, %r2, 3;
	shl.b32 	%r88, %r2, 1;
	add.s32 	%r11, %r1, %r88;
	mad.lo.s32 	%r12, %r2, 3, %r1;
	shl.b32 	%r89, %r2, 2;
	add.s32 	%r13, %r1, %r89;
	mad.lo.s32 	%r14, %r2, 5, %r1;
	mad.lo.s32 	%r15, %r2, 6, %r1;
	mad.lo.s32 	%r16, %r2, 7, %r1;
	mul.wide.u32 	%rd44, %r1, 4;
	add.s64 	%rd4, %rd1, %rd44;
	mul.wide.u32 	%rd5, %r2, 32;
	mov.b32 	%r147, 0;
$L__BB1_3:
	setp.lt.u32 	%p11, %r64, 8;
	mul.lo.s32 	%r18, %r147, %r64;
	mov.b32 	%r161, 0;
	mov.u32 	%r166, %r161;
	@%p11 bra 	$L__BB1_6;
	mul.wide.u32 	%rd45, %r18, 4;
	add.s64 	%rd46, %rd2, %rd45;
	add.s64 	%rd93, %rd46, 16;
	mov.b32 	%r166, 0;
	mov.u64 	%rd94, %rd4;
	mov.u32 	%r148, %r16;
	mov.u32 	%r149, %r15;
	mov.u32 	%r150, %r14;
	mov.u32 	%r151, %r13;
	mov.u32 	%r152, %r12;
	mov.u32 	%r153, %r11;
	mov.u32 	%r154, %r9;
	mov.u32 	%r155, %r8;
$L__BB1_5:
	.pragma "nounroll";
	ld.global.u32 	%r93, [%rd93+-16];
	ld.global.u32 	%r94, [%rd94];
	mad.lo.s32 	%r95, %r94, %r93, %r166;
	ld.global.u32 	%r96, [%rd93+-12];
	mul.wide.u32 	%rd47, %r154, 4;
	add.s64 	%rd48, %rd1, %rd47;
	ld.global.u32 	%r97, [%rd48];
	mad.lo.s32 	%r98, %r97, %r96, %r95;
	ld.global.u32 	%r99, [%rd93+-8];
	mul.wide.u32 	%rd49, %r153, 4;
	add.s64 	%rd50, %rd1, %rd49;
	ld.global.u32 	%r100, [%rd50];
	mad.lo.s32 	%r101, %r100, %r99, %r98;
	ld.global.u32 	%r102, [%rd93+-4];
	mul.wide.u32 	%rd51, %r152, 4;
	add.s64 	%rd52, %rd1, %rd51;
	ld.global.u32 	%r103, [%rd52];
	mad.lo.s32 	%r104, %r103, %r102, %r101;
	ld.global.u32 	%r105, [%rd93];
	mul.wide.u32 	%rd53, %r151, 4;
	add.s64 	%rd54, %rd1, %rd53;
	ld.global.u32 	%r106, [%rd54];
	mad.lo.s32 	%r107, %r106, %r105, %r104;
	ld.global.u32 	%r108, [%rd93+4];
	mul.wide.u32 	%rd55, %r150, 4;
	add.s64 	%rd56, %rd1, %rd55;
	ld.global.u32 	%r109, [%rd56];
	mad.lo.s32 	%r110, %r109, %r108, %r107;
	ld.global.u32 	%r111, [%rd93+8];
	mul.wide.u32 	%rd57, %r149, 4;
	add.s64 	%rd58, %rd1, %rd57;
	ld.global.u32 	%r112, [%rd58];
	mad.lo.s32 	%r113, %r112, %r111, %r110;
	ld.global.u32 	%r114, [%rd93+12];
	mul.wide.u32 	%rd59, %r148, 4;
	add.s64 	%rd60, %rd1, %rd59;
	ld.global.u32 	%r115, [%rd60];
	mad.lo.s32 	%r166, %r115, %r114, %r113;
	add.s32 	%r155, %r155, 8;
	add.s32 	%r154, %r154, %r10;
	add.s32 	%r153, %r153, %r10;
	add.s32 	%r152, %r152, %r10;
	add.s32 	%r151, %r151, %r10;
	add.s32 	%r150, %r150, %r10;
	add.s32 	%r149, %r149, %r10;
	add.s32 	%r148, %r148, %r10;
	add.s64 	%rd94, %rd94, %rd5;
	add.s64 	%rd93, %rd93, 32;
	setp.ne.s32 	%p12, %r155, 0;
	mov.u32 	%r161, %r6;
	@%p12 bra 	$L__BB1_5;
$L__BB1_6:
	setp.eq.s32 	%p13, %r3, 0;
	@%p13 bra 	$L__BB1_14;
	setp.lt.u32 	%p14, %r4, 3;
	@%p14 bra 	$L__BB1_9;
	add.s32 	%r117, %r161, %r18;
	mul.wide.u32 	%rd61, %r117, 4;
	add.s64 	%rd62, %rd2, %rd61;
	ld.global.u32 	%r118, [%rd62];
	mad.lo.s32 	%r119, %r161, %r2, %r1;
	mul.wide.u32 	%rd63, %r119, 4;
	add.s64 	%rd64, %rd1, %rd63;
	ld.global.u32 	%r120, [%rd64];
	mad.lo.s32 	%r121, %r120, %r118, %r166;
	cvt.u64.u32 	%rd65, %r18;
	cvt.u64.u32 	%rd66, %r161;
	add.s64 	%rd67, %rd66, %rd65;
	shl.b64 	%rd68, %rd67, 2;
	add.s64 	%rd69, %rd2, %rd68;
	ld.global.u32 	%r122, [%rd69+4];
	add.s32 	%r123, %r119, %r2;
	mul.wide.u32 	%rd70, %r123, 4;
	add.s64 	%rd71, %rd1, %rd70;
	ld.global.u32 	%r124, [%rd71];
	mad.lo.s32 	%r125, %r124, %r122, %r121;
	ld.global.u32 	%r126, [%rd69+8];
	add.s32 	%r127, %r123, %r2;
	mul.wide.u32 	%rd72, %r127, 4;
	add.s64 	%rd73, %rd1, %rd72;
	ld.global.u32 	%r128, [%rd73];
	mad.lo.s32 	%r129, %r128, %r126, %r125;
	ld.global.u32 	%r130, [%rd69+12];
	add.s32 	%r131, %r127, %r2;
	mul.wide.u32 	%rd74, %r131, 4;
	add.s64 	%rd75, %rd1, %rd74;
	ld.global.u32 	%r132, [%rd75];
	mad.lo.s32 	%r166, %r132, %r130, %r129;
	add.s32 	%r161, %r161, 4;
$L__BB1_9:
	setp.eq.s32 	%p15, %r5, 0;
	@%p15 bra 	$L__BB1_14;
	setp.eq.s32 	%p16, %r5, 1;
	@%p16 bra 	$L__BB1_12;
	add.s32 	%r134, %r161, %r18;
	mul.wide.u32 	%rd76, %r134, 4;
	add.s64 	%rd77, %rd2, %rd76;
	ld.global.u32 	%r135, [%rd77];
	mad.lo.s32 	%r136, %r161, %r2, %r1;
	mul.wide.u32 	%rd78, %r136, 4;
	add.s64 	%rd79, %rd1, %rd78;
	ld.global.u32 	%r137, [%rd79];
	mad.lo.s32 	%r138, %r137, %r135, %r166;
	cvt.u64.u32 	%rd80, %r18;
	cvt.u64.u32 	%rd81, %r161;
	add.s64 	%rd82, %rd81, %rd80;
	shl.b64 	%rd83, %rd82, 2;
	add.s64 	%rd84, %rd2, %rd83;
	ld.global.u32 	%r139, [%rd84+4];
	add.s32 	%r140, %r136, %r2;
	mul.wide.u32 	%rd85, %r140, 4;
	add.s64 	%rd86, %rd1, %rd85;
	ld.global.u32 	%r141, [%rd86];
	mad.lo.s32 	%r166, %r141, %r139, %r138;
	add.s32 	%r161, %r161, 2;
$L__BB1_12:
	setp.eq.s32 	%p17, %r7, 0;
	@%p17 bra 	$L__BB1_14;
	add.s32 	%r142, %r161, %r18;
	mul.wide.u32 	%rd87, %r142, 4;
	add.s64 	%rd88, %rd2, %rd87;
	ld.global.u32 	%r143, [%rd88];
	mad.lo.s32 	%r144, %r161, %r2, %r1;
	mul.wide.u32 	%rd89, %r144, 4;
	add.s64 	%rd90, %rd1, %rd89;
	ld.global.u32 	%r145, [%rd90];
	mad.lo.s32 	%r166, %r145, %r143, %r166;
$L__BB1_14:
	mad.lo.s32 	%r146, %r147, %r2, %r1;
	mul.wide.u32 	%rd91, %r146, 4;
	add.s64 	%rd92, %rd3, %rd91;
	st.global.u32 	[%rd92], %r166;
	add.s32 	%r147, %r147, 1;
	setp.eq.s32 	%p18, %r147, %r63;
	@%p18 bra 	$L__BB1_26;
	bra.uni 	$L__BB1_3;
$L__BB1_15:
	and.b32  	%r53, %r63, 7;
	setp.lt.u32 	%p3, %r63, 8;
	mov.b32 	%r169, 0;
	@%p3 bra 	$L__BB1_18;
	and.b32  	%r169, %r63, 2147483640;
	mov.b32 	%r167, 0;
$L__BB1_17:
	.pragma "nounroll";
	mad.lo.s32 	%r67, %r167, %r2, %r1;
	mul.wide.u32 	%rd14, %r67, 4;
	add.s64 	%rd15, %rd3, %rd14;
	mov.b32 	%r68, 0;
	st.global.u32 	[%rd15], %r68;
	add.s32 	%r69, %r67, %r2;
	mul.wide.u32 	%rd16, %r69, 4;
	add.s64 	%rd17, %rd3, %rd16;
	st.global.u32 	[%rd17], %r68;
	add.s32 	%r70, %r69, %r2;
	mul.wide.u32 	%rd18, %r70, 4;
	add.s64 	%rd19, %rd3, %rd18;
	st.global.u32 	[%rd19], %r68;
	add.s32 	%r71, %r70, %r2;
	mul.wide.u32 	%rd20, %r71, 4;
	add.s64 	%rd21, %rd3, %rd20;
	st.global.u32 	[%rd21], %r68;
	add.s32 	%r72, %r71, %r2;
	mul.wide.u32 	%rd22, %r72, 4;
	add.s64 	%rd23, %rd3, %rd22;
	st.global.u32 	[%rd23], %r68;
	add.s32 	%r73, %r72, %r2;
	mul.wide.u32 	%rd24, %r73, 4;
	add.s64 	%rd25, %rd3, %rd24;
	st.global.u32 	[%rd25], %r68;
	add.s32 	%r74, %r73, %r2;
	mul.wide.u32 	%rd26, %r74, 4;
	add.s64 	%rd27, %rd3, %rd26;
	st.global.u32 	[%rd27], %r68;
	add.s32 	%r75, %r74, %r2;
	mul.wide.u32 	%rd28, %r75, 4;
	add.s64 	%rd29, %rd3, %rd28;
	st.global.u32 	[%rd29], %r68;
	add.s32 	%r167, %r167, 8;
	setp.ne.s32 	%p4, %r167, %r169;
	@%p4 bra 	$L__BB1_17;
$L__BB1_18:
	setp.eq.s32 	%p5, %r53, 0;
	@%p5 bra 	$L__BB1_26;
	and.b32  	%r58, %r63, 3;
	setp.lt.u32 	%p6, %r53, 4;
	@%p6 bra 	$L__BB1_21;
	mad.lo.s32 	%r76, %r169, %r2, %r1;
	mul.wide.u32 	%rd30, %r76, 4;
	add.s64 	%rd31, %rd3, %rd30;
	mov.b32 	%r77, 0;
	st.global.u32 	[%rd31], %r77;
	add.s32 	%r78, %r76, %r2;
	mul.wide.u32 	%rd32, %r78, 4;
	add.s64 	%rd33, %rd3, %rd32;
	st.global.u32 	[%rd33], %r77;
	add.s32 	%r79, %r78, %r2;
	mul.wide.u32 	%rd34, %r79, 4;
	add.s64 	%rd35, %rd3, %rd34;
	st.global.u32 	[%rd35], %r77;
	add.s32 	%r80, %r79, %r2;
	mul.wide.u32 	%rd36, %r80, 4;
	add.s64 	%rd37, %rd3, %rd36;
	st.global.u32 	[%rd37], %r77;
	add.s32 	%r169, %r169, 4;
$L__BB1_21:
	setp.eq.s32 	%p7, %r58, 0;
	@%p7 bra 	$L__BB1_26;
	setp.eq.s32 	%p8, %r58, 1;
	@%p8 bra 	$L__BB1_24;
	mad.lo.s32 	%r81, %r169, %r2, %r1;
	mul.wide.u32 	%rd38, %r81, 4;
	add.s64 	%rd39, %rd3, %rd38;
	mov.b32 	%r82, 0;
	st.global.u32 	[%rd39], %r82;
	add.s32 	%r83, %r81, %r2;
	mul.wide.u32 	%rd40, %r83, 4;
	add.s64 	%rd41, %rd3, %rd40;
	st.global.u32 	[%rd41], %r82;
	add.s32 	%r169, %r169, 2;
$L__BB1_24:
	and.b32  	%r84, %r63, 1;
	setp.eq.b32 	%p9, %r84, 1;
	not.pred 	%p10, %p9;
	@%p10 bra 	$L__BB1_26;
	mad.lo.s32 	%r85, %r169, %r2, %r1;
	mul.wide.u32 	%rd42, %r85, 4;
	add.s64 	%rd43, %rd3, %rd42;
	mov.b32 	%r86, 0;
	st.global.u32 	[%rd43], %r86;
$L__BB1_26:
	ret;

}
	// .globl	_Z22multiplyKernel_rowwisePiS_S_ii
.visible .entry _Z22multiplyKernel_rowwisePiS_S_ii(
	.param .u64 .ptr .align 1 _Z22multiplyKernel_rowwisePiS_S_ii_param_0,
	.param .u64 .ptr .align 1 _Z22multiplyKernel_rowwisePiS_S_ii_param_1,
	.param .u64 .ptr .align 1 _Z22multiplyKernel_rowwisePiS_S_ii_param_2,
	.param .u32 _Z22multiplyKernel_rowwisePiS_S_ii_param_3,
	.param .u32 _Z22multiplyKernel_rowwisePiS_S_ii_param_4
)
{
	.reg .pred 	%p<19>;
	.reg .b32 	%r<163>;
	.reg .b64 	%rd<82>;

	ld.param.u64 	%rd11, [_Z22multiplyKernel_rowwisePiS_S_ii_param_0];
	ld.param.u64 	%rd12, [_Z22multiplyKernel_rowwisePiS_S_ii_param_1];
	ld.param.u64 	%rd13, [_Z22multiplyKernel_rowwisePiS_S_ii_param_2];
	ld.param.u32 	%r64, [_Z22multiplyKernel_rowwisePiS_S_ii_param_3];
	ld.param.u32 	%r65, [_Z22multiplyKernel_rowwisePiS_S_ii_param_4];
	cvta.to.global.u64 	%rd1, %rd12;
	cvta.to.global.u64 	%rd2, %rd11;
	cvta.to.global.u64 	%rd3, %rd13;
	setp.lt.s32 	%p1, %r65, 1;
	@%p1 bra 	$L__BB2_26;
	mov.u32 	%r66, %tid.x;
	setp.lt.s32 	%p2, %r64, 1;
	mul.lo.s32 	%r1, %r64, %r66;
	mul.lo.s32 	%r2, %r65, %r66;
	@%p2 bra 	$L__BB2_15;
	and.b32  	%r3, %r64, 7;
	and.b32  	%r4, %r64, 3;
	and.b32  	%r5, %r64, 2147483640;
	and.b32  	%r6, %r64, 1;
	neg.s32 	%r7, %r5;
	shl.b32 	%r8, %r65, 3;
	mul.lo.s32 	%r9, %r65, 5;
	mul.lo.s32 	%r10, %r65, 6;
	mul.lo.s32 	%r11, %r65, 7;
	cvt.u64.u32 	%rd4, %r1;
	mov.b32 	%r139, 0;
	shl.b64 	%rd32, %rd4, 2;
	add.s64 	%rd33, %rd32, %rd2;
	add.s64 	%rd5, %rd33, 16;
	mul.wide.u32 	%rd49, %r8, 4;
$L__BB2_3:
	setp.lt.u32 	%p11, %r64, 8;
	mov.b32 	%r153, 0;
	mov.u32 	%r158, %r153;
	@%p11 bra 	$L__BB2_6;
	add.s32 	%r146, %r65, %r139;
	shl.b32 	%r82, %r65, 1;
	add.s32 	%r145, %r82, %r139;
	mad.lo.s32 	%r144, %r65, 3, %r139;
	shl.b32 	%r83, %r65, 2;
	add.s32 	%r143, %r83, %r139;
	add.s32 	%r142, %r9, %r139;
	add.s32 	%r141, %r10, %r139;
	add.s32 	%r140, %r11, %r139;
	mul.wide.u32 	%rd34, %r139, 4;
	add.s64 	%rd81, %rd1, %rd34;
	mov.b32 	%r158, 0;
	mov.u64 	%rd80, %rd5;
	mov.u32 	%r147, %r7;
$L__BB2_5:
	.pragma "nounroll";
	ld.global.u32 	%r84, [%rd80+-16];
	ld.global.u32 	%r85, [%rd81];
	mad.lo.s32 	%r86, %r85, %r84, %r158;
	ld.global.u32 	%r87, [%rd80+-12];
	mul.wide.u32 	%rd35, %r146, 4;
	add.s64 	%rd36, %rd1, %rd35;
	ld.global.u32 	%r88, [%rd36];
	mad.lo.s32 	%r89, %r88, %r87, %r86;
	ld.global.u32 	%r90, [%rd80+-8];
	mul.wide.u32 	%rd37, %r145, 4;
	add.s64 	%rd38, %rd1, %rd37;
	ld.global.u32 	%r91, [%rd38];
	mad.lo.s32 	%r92, %r91, %r90, %r89;
	ld.global.u32 	%r93, [%rd80+-4];
	mul.wide.u32 	%rd39, %r144, 4;
	add.s64 	%rd40, %rd1, %rd39;
	ld.global.u32 	%r94, [%rd40];
	mad.lo.s32 	%r95, %r94, %r93, %r92;
	ld.global.u32 	%r96, [%rd80];
	mul.wide.u32 	%rd41, %r143, 4;
	add.s64 	%rd42, %rd1, %rd41;
	ld.global.u32 	%r97, [%rd42];
	mad.lo.s32 	%r98, %r97, %r96, %r95;
	ld.global.u32 	%r99, [%rd80+4];
	mul.wide.u32 	%rd43, %r142, 4;
	add.s64 	%rd44, %rd1, %rd43;
	ld.global.u32 	%r100, [%rd44];
	mad.lo.s32 	%r101, %r100, %r99, %r98;
	ld.global.u32 	%r102, [%rd80+8];
	mul.wide.u32 	%rd45, %r141, 4;
	add.s64 	%rd46, %rd1, %rd45;
	ld.global.u32 	%r103, [%rd46];
	mad.lo.s32 	%r104, %r103, %r102, %r101;
	ld.global.u32 	%r105, [%rd80+12];
	mul.wide.u32 	%rd47, %r140, 4;
	add.s64 	%rd48, %rd1, %rd47;
	ld.global.u32 	%r106, [%rd48];
	mad.lo.s32 	%r158, %r106, %r105, %r104;
	add.s32 	%r147, %r147, 8;
	add.s32 	%r146, %r146, %r8;
	add.s32 	%r145, %r145, %r8;
	add.s32 	%r144, %r144, %r8;
	add.s32 	%r143, %r143, %r8;
	add.s32 	%r142, %r142, %r8;
	add.s32 	%r141, %r141, %r8;
	add.s32 	%r140, %r140, %r8;
	add.s64 	%rd81, %rd81, %rd49;
	add.s64 	%rd80, %rd80, 32;
	setp.ne.s32 	%p12, %r147, 0;
	mov.u32 	%r153, %r5;
	@%p12 bra 	$L__BB2_5;
$L__BB2_6:
	setp.eq.s32 	%p13, %r3, 0;
	@%p13 bra 	$L__BB2_14;
	add.s32 	%r108, %r3, -1;
	setp.lt.u32 	%p14, %r108, 3;
	@%p14 bra 	$L__BB2_9;
	add.s32 	%r109, %r153, %r1;
	mul.wide.u32 	%rd50, %r109, 4;
	add.s64 	%rd51, %rd2, %rd50;
	ld.global.u32 	%r110, [%rd51];
	mad.lo.s32 	%r111, %r153, %r65, %r139;
	mul.wide.u32 	%rd52, %r111, 4;
	add.s64 	%rd53, %rd1, %rd52;
	ld.global.u32 	%r112, [%rd53];
	mad.lo.s32 	%r113, %r112, %r110, %r158;
	cvt.u64.u32 	%rd54, %r153;
	add.s64 	%rd55, %rd54, %rd4;
	shl.b64 	%rd56, %rd55, 2;
	add.s64 	%rd57, %rd2, %rd56;
	ld.global.u32 	%r114, [%rd57+4];
	add.s32 	%r115, %r111, %r65;
	mul.wide.u32 	%rd58, %r115, 4;
	add.s64 	%rd59, %rd1, %rd58;
	ld.global.u32 	%r116, [%rd59];
	mad.lo.s32 	%r117, %r116, %r114, %r113;
	ld.global.u32 	%r118, [%rd57+8];
	add.s32 	%r119, %r115, %r65;
	mul.wide.u32 	%rd60, %r119, 4;
	add.s64 	%rd61, %rd1, %rd60;
	ld.global.u32 	%r120, [%rd61];
	mad.lo.s32 	%r121, %r120, %r118, %r117;
	ld.global.u32 	%r122, [%rd57+12];
	add.s32 	%r123, %r119, %r65;
	mul.wide.u32 	%rd62, %r123, 4;
	add.s64 	%rd63, %rd1, %rd62;
	ld.global.u32 	%r124, [%rd63];
	mad.lo.s32 	%r158, %r124, %r122, %r121;
	add.s32 	%r153, %r153, 4;
$L__BB2_9:
	setp.eq.s32 	%p15, %r4, 0;
	@%p15 bra 	$L__BB2_14;
	setp.eq.s32 	%p16, %r4, 1;
	@%p16 bra 	$L__BB2_12;
	add.s32 	%r126, %r153, %r1;
	mul.wide.u32 	%rd64, %r126, 4;
	add.s64 	%rd65, %rd2, %rd64;
	ld.global.u32 	%r127, [%rd65];
	mad.lo.s32 	%r128, %r153, %r65, %r139;
	mul.wide.u32 	%rd66, %r128, 4;
	add.s64 	%rd67, %rd1, %rd66;
	ld.global.u32 	%r129, [%rd67];
	mad.lo.s32 	%r130, %r129, %r127, %r158;
	cvt.u64.u32 	%rd68, %r153;
	add.s64 	%rd69, %rd68, %rd4;
	shl.b64 	%rd70, %rd69, 2;
	add.s64 	%rd71, %rd2, %rd70;
	ld.global.u32 	%r131, [%rd71+4];
	add.s32 	%r132, %r128, %r65;
	mul.wide.u32 	%rd72, %r132, 4;
	add.s64 	%rd73, %rd1, %rd72;
	ld.global.u32 	%r133, [%rd73];
	mad.lo.s32 	%r158, %r133, %r131, %r130;
	add.s32 	%r153, %r153, 2;
$L__BB2_12:
	setp.eq.s32 	%p17, %r6, 0;
	@%p17 bra 	$L__BB2_14;
	add.s32 	%r134, %r153, %r1;
	mul.wide.u32 	%rd74, %r134, 4;
	add.s64 	%rd75, %rd2, %rd74;
	ld.global.u32 	%r135, [%rd75];
	mad.lo.s32 	%r136, %r153, %r65, %r139;
	mul.wide.u32 	%rd76, %r136, 4;
	add.s64 	%rd77, %rd1, %rd76;
	ld.global.u32 	%r137, [%rd77];
	mad.lo.s32 	%r158, %r137, %r135, %r158;
$L__BB2_14:
	add.s32 	%r138, %r139, %r2;
	mul.wide.u32 	%rd78, %r138, 4;
	add.s64 	%rd79, %rd3, %rd78;
	st.global.u32 	[%rd79], %r158;
	add.s32 	%r139, %r139, 1;
	setp.eq.s32 	%p18, %r139, %r65;
	@%p18 bra 	$L__BB2_26;
	bra.uni 	$L__BB2_3;
$L__BB2_15:
	and.b32  	%r54, %r65, 7;
	setp.lt.u32 	%p3, %r65, 8;
	mov.b32 	%r161, 0;
	@%p3 bra 	$L__BB2_18;
	and.b32  	%r161, %r65, 2147483640;
	mov.b32 	%r159, 0;
$L__BB2_17:
	.pragma "nounroll";
	add.s32 	%r69, %r159, %r2;
	mul.wide.u32 	%rd14, %r69, 4;
	add.s64 	%rd15, %rd3, %rd14;
	mov.b32 	%r70, 0;
	st.global.u32 	[%rd15], %r70;
	st.global.u32 	[%rd15+4], %r70;
	st.global.u32 	[%rd15+8], %r70;
	st.global.u32 	[%rd15+12], %r70;
	st.global.u32 	[%rd15+16], %r70;
	st.global.u32 	[%rd15+20], %r70;
	st.global.u32 	[%rd15+24], %r70;
	st.global.u32 	[%rd15+28], %r70;
	add.s32 	%r159, %r159, 8;
	setp.ne.s32 	%p4, %r159, %r161;
	@%p4 bra 	$L__BB2_17;
$L__BB2_18:
	setp.eq.s32 	%p5, %r54, 0;
	@%p5 bra 	$L__BB2_26;
	and.b32  	%r59, %r65, 3;
	setp.lt.u32 	%p6, %r54, 4;
	@%p6 bra 	$L__BB2_21;
	add.s32 	%r71, %r161, %r2;
	mul.wide.u32 	%rd16, %r71, 4;
	add.s64 	%rd17, %rd3, %rd16;
	mov.b32 	%r72, 0;
	st.global.u32 	[%rd17], %r72;
	cvt.u64.u32 	%rd18, %r2;
	cvt.u64.u32 	%rd19, %r161;
	add.s64 	%rd20, %rd19, %rd18;
	shl.b64 	%rd21, %rd20, 2;
	add.s64 	%rd22, %rd3, %rd21;
	st.global.u32 	[%rd22+4], %r72;
	st.global.u32 	[%rd22+8], %r72;
	st.global.u32 	[%rd22+12], %r72;
	add.s32 	%r161, %r161, 4;
$L__BB2_21:
	setp.eq.s32 	%p7, %r59, 0;
	@%p7 bra 	$L__BB2_26;
	setp.eq.s32 	%p8, %r59, 1;
	@%p8 bra 	$L__BB2_24;
	add.s32 	%r73, %r161, %r2;
	mul.wide.u32 	%rd23, %r73, 4;
	add.s64 	%rd24, %rd3, %rd23;
	mov.b32 	%r74, 0;
	st.global.u32 	[%rd24], %r74;
	cvt.u64.u32 	%rd25, %r2;
	cvt.u64.u32 	%rd26, %r161;
	add.s64 	%rd27, %rd26, %rd25;
	shl.b64 	%rd28, %rd27, 2;
	add.s64 	%rd29, %rd3, %rd28;
	st.global.u32 	[%rd29+4], %r74;
	add.s32 	%r161, %r161, 2;
$L__BB2_24:
	and.b32  	%r75, %r65, 1;
	setp.eq.b32 	%p9, %r75, 1;
	not.pred 	%p10, %p9;
	@%p10 bra 	$L__BB2_26;
	add.s32 	%r76, %r161, %r2;
	mul.wide.u32 	%rd30, %r76, 4;
	add.s64 	%rd31, %rd3, %rd30;
	mov.b32 	%r77, 0;
	st.global.u32 	[%rd31], %r77;
$L__BB2_26:
	ret;

}


// ===== COMPILED SASS (sm_100) =====

	.target	sm_100

	.elftype	@"ET_EXEC"


//--------------------- .note.nv.tkinfo           --------------------------
	.section	.note.nv.tkinfo,"",@"SHT_NOTE"
	.sectionflags	@"SHF_NOTE_NV_TKINFO"
	.tkinfo
        /*0018*/ 	.word	0x00000002
        /*0030*/ 	.string	""
        /*0030*/ 	.string	"ptxas"
        /*0030*/ 	.string	"Cuda compilation tools, release 13.0, V13.0.88"
        /*0030*/ 	.string	"Build cuda_13.0.r13.0/compiler.36424714_0"
        /*0030*/ 	.string	"-arch sm_100 -m 64 "



//--------------------- .note.nv.cuinfo           --------------------------
	.section	.note.nv.cuinfo,"",@"SHT_NOTE"
	.sectionflags	@"SHF_NOTE_NV_CUINFO"
        /*0018*/ 	.short	0x0002
        /*001a*/ 	.short	0x0064
        /*001c*/ 	.short	0x0082
	.zero		2


//--------------------- .nv.info                  --------------------------
	.section	.nv.info,"",@"SHT_CUDA_INFO"
	.align	4


	//----- nvinfo : EIATTR_REGCOUNT
	.align		4
        /*0000*/ 	.byte	0x04, 0x2f
        /*0002*/ 	.short	(.L_1 - .L_0)
	.align		4
.L_0:
        /*0004*/ 	.word	index@(_Z26multiplyKernel_elementwisePiS_S_i)
        /*0008*/ 	.word	0x00000020


	//----- nvinfo : EIATTR_FRAME_SIZE
	.align		4
.L_1:
        /*000c*/ 	.byte	0x04, 0x11
        /*000e*/ 	.short	(.L_3 - .L_2)
	.align		4
.L_2:
        /*0010*/ 	.word	index@(_Z26multiplyKernel_elementwisePiS_S_i)
        /*0014*/ 	.word	0x00000000


	//----- nvinfo : EIATTR_REGCOUNT
	.align		4
.L_3:
        /*0018*/ 	.byte	0x04, 0x2f
        /*001a*/ 	.short	(.L_5 - .L_4)
	.align		4
.L_4:
        /*001c*/ 	.word	index@(_Z22multiplyKernel_colwisePiS_S_ii)
        /*0020*/ 	.word	0x00000020


	//----- nvinfo : EIATTR_FRAME_SIZE
	.align		4
.L_5:
        /*0024*/ 	.byte	0x04, 0x11
        /*0026*/ 	.short	(.L_7 - .L_6)
	.align		4
.L_6:
        /*0028*/ 	.word	index@(_Z22multiplyKernel_colwisePiS_S_ii)
        /*002c*/ 	.word	0x00000000


	//----- nvinfo : EIATTR_REGCOUNT
	.align		4
.L_7:
        /*0030*/ 	.byte	0x04, 0x2f
        /*0032*/ 	.short	(.L_9 - .L_8)
	.align		4
.L_8:
        /*0034*/ 	.word	index@(_Z22multiplyKernel_rowwisePiS_S_ii)
        /*0038*/ 	.word	0x00000020


	//----- nvinfo : EIATTR_FRAME_SIZE
	.align		4
.L_9:
        /*003c*/ 	.byte	0x04, 0x11
        /*003e*/ 	.short	(.L_11 - .L_10)
	.align		4
.L_10:
        /*0040*/ 	.word	index@(_Z22multiplyKernel_rowwisePiS_S_ii)
        /*0044*/ 	.word	0x00000000


	//----- nvinfo : EIATTR_MIN_STACK_SIZE
	.align		4
.L_11:
        /*0048*/ 	.byte	0x04, 0x12
        /*004a*/ 	.short	(.L_13 - .L_12)
	.align		4
.L_12:
        /*004c*/ 	.word	index@(_Z22multiplyKernel_rowwisePiS_S_ii)
        /*0050*/ 	.word	0x00000000


	//----- nvinfo : EIATTR_MIN_STACK_SIZE
	.align		4
.L_13:
        /*0054*/ 	.byte	0x04, 0x12
        /*0056*/ 	.short	(.L_15 - .L_14)
	.align		4
.L_14:
        /*0058*/ 	.word	index@(_Z22multiplyKernel_colwisePiS_S_ii)
        /*005c*/ 	.word	0x00000000


	//----- nvinfo : EIATTR_MIN_STACK_SIZE
	.align		4
.L_15:
        /*0060*/ 	.byte	0x04, 0x12
        /*0062*/ 	.short	(.L_17 - .L_16)
	.align		4
.L_16:
        /*0064*/ 	.word	index@(_Z26multiplyKernel_elementwisePiS_S_i)
        /*0068*/ 	.word	0x00000000
.L_17:


//--------------------- .nv.compat                --------------------------
	.section	.nv.compat,"",@"SHT_CUDA_COMPAT_INFO"
	.align	4
        /*0000*/ 	.byte	0x02, 0x09, 0x00, 0x00, 0x02, 0x02, 0x01, 0x00, 0x02, 0x05, 0x05, 0x00, 0x03, 0x07, 0x01, 0x01
        /*0010*/ 	.byte	0x02, 0x03, 0x00, 0x00, 0x02, 0x06, 0x01, 0x00, 0x04, 0x0b, 0x08, 0x00, 0x09, 0x00, 0x00, 0x00
        /*0020*/ 	.byte	0x00, 0x00, 0x00, 0x00


//--------------------- .nv.info._Z22multiplyKernel_rowwisePiS_S_ii --------------------------
	.section	.nv.info._Z22multiplyKernel_rowwisePiS_S_ii,"",@"SHT_CUDA_INFO"
	.sectionflags	@""
	.align	4


	//----- nvinfo : EIATTR_CUDA_API_VERSION
	.align		4
        /*0000*/ 	.byte	0x04, 0x37
        /*0002*/ 	.short	(.L_19 - .L_18)
.L_18:
        /*0004*/ 	.word	0x00000082


	//----- nvinfo : EIATTR_KPARAM_INFO
	.align		4
.L_19:
        /*0008*/ 	.byte	0x04, 0x17
        /*000a*/ 	.short	(.L_21 - .L_20)
.L_20:
        /*000c*/ 	.word	0x00000000
        /*0010*/ 	.short	0x0004
        /*0012*/ 	.short	0x001c
        /*0014*/ 	.byte	0x00, 0xf0, 0x11, 0x00


	//----- nvinfo : EIATTR_KPARAM_INFO
	.align		4
.L_21:
        /*0018*/ 	.byte	0x04, 0x17
        /*001a*/ 	.short	(.L_23 - .L_22)
.L_22:
        /*001c*/ 	.word	0x00000000
        /*0020*/ 	.short	0x0003
        /*0022*/ 	.short	0x0018
        /*0024*/ 	.byte	0x00, 0xf0, 0x11, 0x00


	//----- nvinfo : EIATTR_KPARAM_INFO
	.align		4
.L_23:
        /*0028*/ 	.byte	0x04, 0x17
        /*002a*/ 	.short	(.L_25 - .L_24)
.L_24:
        /*002c*/ 	.word	0x00000000
        /*0030*/ 	.short	0x0002
        /*0032*/ 	.short	0x0010
        /*0034*/ 	.byte	0x00, 0xf5, 0x21, 0x00


	//----- nvinfo : EIATTR_KPARAM_INFO
	.align		4
.L_25:
        /*0038*/ 	.byte	0x04, 0x17
        /*003a*/ 	.short	(.L_27 - .L_26)
.L_26:
        /*003c*/ 	.word	0x00000000
        /*0040*/ 	.short	0x0001
        /*0042*/ 	.short	0x0008
        /*0044*/ 	.byte	0x00, 0xf5, 0x21, 0x00


	//----- nvinfo : EIATTR_KPARAM_INFO
	.align		4
.L_27:
        /*0048*/ 	.byte	0x04, 0x17
        /*004a*/ 	.short	(.L_29 - .L_28)
.L_28:
        /*004c*/ 	.word	0x00000000
        /*0050*/ 	.short	0x0000
        /*0052*/ 	.short	0x0000
        /*0054*/ 	.byte	0x00, 0xf5, 0x21, 0x00


	//----- nvinfo : EIATTR_SPARSE_MMA_MASK
	.align		4
.L_29:
        /*0058*/ 	.byte	0x03, 0x50
        /*005a*/ 	.short	0x0000


	//----- nvinfo : EIATTR_MAXREG_COUNT
	.align		4
        /*005c*/ 	.byte	0x03, 0x1b
        /*005e*/ 	.short	0x00ff


	//----- nvinfo : EIATTR_MERCURY_ISA_VERSION
	.align		4
        /*0060*/ 	.byte	0x03, 0x5f
        /*0062*/ 	.short	0x0101


	//----- nvinfo : EIATTR_VRC_CTA_INIT_COUNT
	.align		4
        /*0064*/ 	.byte	0x02, 0x4a
	.zero		1
	.zero		1


	//----- nvinfo : EIATTR_EXIT_INSTR_OFFSETS
	.align		4
        /*0068*/ 	.byte	0x04, 0x1c
        /*006a*/ 	.short	(.L_31 - .L_30)


	//   ....[0]....
.L_30:
        /*006c*/ 	.word	0x00000030


	//   ....[1]....
        /*0070*/ 	.word	0x00000a80


	//   ....[2]....
        /*0074*/ 	.word	0x00000bf0


	//   ....[3]....
        /*0078*/ 	.word	0x00000d10


	//   ....[4]....
        /*007c*/ 	.word	0x00000e10


	//   ....[5]....
        /*0080*/ 	.word	0x00000e60


	//----- nvinfo : EIATTR_CBANK_PARAM_SIZE
	.align		4
.L_31:
        /*0084*/ 	.byte	0x03, 0x19
        /*0086*/ 	.short	0x0020


	//----- nvinfo : EIATTR_PARAM_CBANK
	.align		4
        /*0088*/ 	.byte	0x04, 0x0a
        /*008a*/ 	.short	(.L_33 - .L_32)
	.align		4
.L_32:
        /*008c*/ 	.word	index@(.nv.constant0._Z22multiplyKernel_rowwisePiS_S_ii)
        /*0090*/ 	.short	0x0380
        /*0092*/ 	.short	0x0020


	//----- nvinfo : EIATTR_SW_WAR
	.align		4
.L_33:
        /*0094*/ 	.byte	0x04, 0x36
        /*0096*/ 	.short	(.L_35 - .L_34)
.L_34:
        /*0098*/ 	.word	0x00000008
.L_35:


//--------------------- .nv.info._Z22multiplyKernel_colwisePiS_S_ii --------------------------
	.section	.nv.info._Z22multiplyKernel_colwisePiS_S_ii,"",@"SHT_CUDA_INFO"
	.sectionflags	@""
	.align	4


	//----- nvinfo : EIATTR_CUDA_API_VERSION
	.align		4
        /*0000*/ 	.byte	0x04, 0x37
        /*0002*/ 	.short	(.L_37 - .L_36)
.L_36:
        /*0004*/ 	.word	0x00000082


	//----- nvinfo : EIATTR_KPARAM_INFO
	.align		4
.L_37:
        /*0008*/ 	.byte	0x04, 0x17
        /*000a*/ 	.short	(.L_39 - .L_38)
.L_38:
        /*000c*/ 	.word	0x00000000
        /*0010*/ 	.short	0x0004
        /*0012*/ 	.short	0x001c
        /*0014*/ 	.byte	0x00, 0xf0, 0x11, 0x00


	//----- nvinfo : EIATTR_KPARAM_INFO
	.align		4
.L_39:
        /*0018*/ 	.byte	0x04, 0x17
        /*001a*/ 	.short	(.L_41 - .L_40)
.L_40:
        /*001c*/ 	.word	0x00000000
        /*0020*/ 	.short	0x0003
        /*0022*/ 	.short	0x0018
        /*0024*/ 	.byte	0x00, 0xf0, 0x11, 0x00


	//----- nvinfo : EIATTR_KPARAM_INFO
	.align		4
.L_41:
        /*0028*/ 	.byte	0x04, 0x17
        /*002a*/ 	.short	(.L_43 - .L_42)
.L_42:
        /*002c*/ 	.word	0x00000000
        /*0030*/ 	.short	0x0002
        /*0032*/ 	.short	0x0010
        /*0034*/ 	.byte	0x00, 0xf5, 0x21, 0x00


	//----- nvinfo : EIATTR_KPARAM_INFO
	.align		4
.L_43:
        /*0038*/ 	.byte	0x04, 0x17
        /*003a*/ 	.short	(.L_45 - .L_44)
.L_44:
        /*003c*/ 	.word	0x00000000
        /*0040*/ 	.short	0x0001
        /*0042*/ 	.short	0x0008
        /*0044*/ 	.byte	0x00, 0xf5, 0x21, 0x00


	//----- nvinfo : EIATTR_KPARAM_INFO
	.align		4
.L_45:
        /*0048*/ 	.byte	0x04, 0x17
        /*004a*/ 	.short	(.L_47 - .L_46)
.L_46:
        /*004c*/ 	.word	0x00000000
        /*0050*/ 	.short	0x0000
        /*0052*/ 	.short	0x0000
        /*0054*/ 	.byte	0x00, 0xf5, 0x21, 0x00


	//----- nvinfo : EIATTR_SPARSE_MMA_MASK
	.align		4
.L_47:
        /*0058*/ 	.byte	0x03, 0x50
        /*005a*/ 	.short	0x0000


	//----- nvinfo : EIATTR_MAXREG_COUNT
	.align		4
        /*005c*/ 	.byte	0x03, 0x1b
        /*005e*/ 	.short	0x00ff


	//----- nvinfo : EIATTR_MERCURY_ISA_VERSION
	.align		4
        /*0060*/ 	.byte	0x03, 0x5f
        /*0062*/ 	.short	0x0101


	//----- nvinfo : EIATTR_VRC_CTA_INIT_COUNT
	.align		4
        /*0064*/ 	.byte	0x02, 0x4a
	.zero		1
	.zero		1


	//----- nvinfo : EIATTR_EXIT_INSTR_OFFSETS
	.align		4
        /*0068*/ 	.byte	0x04, 0x1c
        /*006a*/ 	.short	(.L_49 - .L_48)


	//   ....[0]....
.L_48:
        /*006c*/ 	.word	0x00000030


	//   ....[1]....
        /*0070*/ 	.word	0x00000c50


	//   ....[2]....
        /*0074*/ 	.word	0x00000eb0


	//   ....[3]....
        /*0078*/ 	.word	0x00000fe0


	//   ....[4]....
        /*007c*/ 	.word	0x000010b0


	//   ....[5]....
        /*0080*/ 	.word	0x00001100


	//----- nvinfo : EIATTR_CBANK_PARAM_SIZE
	.align		4
.L_49:
        /*0084*/ 	.byte	0x03, 0x19
        /*0086*/ 	.short	0x0020


	//----- nvinfo : EIATTR_PARAM_CBANK
	.align		4
        /*0088*/ 	.byte	0x04, 0x0a
        /*008a*/ 	.short	(.L_51 - .L_50)
	.align		4
.L_50:
        /*008c*/ 	.word	index@(.nv.constant0._Z22multiplyKernel_colwisePiS_S_ii)
        /*0090*/ 	.short	0x0380
        /*0092*/ 	.short	0x0020


	//----- nvinfo : EIATTR_SW_WAR
	.align		4
.L_51:
        /*0094*/ 	.byte	0x04, 0x36
        /*0096*/ 	.short	(.L_53 - .L_52)
.L_52:
        /*0098*/ 	.word	0x00000008
.L_53:


//--------------------- .nv.info._Z26multiplyKernel_elementwisePiS_S_i --------------------------
	.section	.nv.info._Z26multiplyKernel_elementwisePiS_S_i,"",@"SHT_CUDA_INFO"
	.sectionflags	@""
	.align	4


	//----- nvinfo : EIATTR_CUDA_API_VERSION
	.align		4
        /*0000*/ 	.byte	0x04, 0x37
        /*0002*/ 	.short	(.L_55 - .L_54)
.L_54:
        /*0004*/ 	.word	0x00000082


	//----- nvinfo : EIATTR_KPARAM_INFO
	.align		4
.L_55:
        /*0008*/ 	.byte	0x04, 0x17
        /*000a*/ 	.short	(.L_57 - .L_56)
.L_56:
        /*000c*/ 	.word	0x00000000
        /*0010*/ 	.short	0x0003
        /*0012*/ 	.short	0x0018
        /*0014*/ 	.byte	0x00, 0xf0, 0x11, 0x00


	//----- nvinfo : EIATTR_KPARAM_INFO
	.align		4
.L_57:
        /*0018*/ 	.byte	0x04, 0x17
        /*001a*/ 	.short	(.L_59 - .L_58)
.L_58:
        /*001c*/ 	.word	0x00000000
        /*0020*/ 	.short	0x0002
        /*0022*/ 	.short	0x0010
        /*0024*/ 	.byte	0x00, 0xf5, 0x21, 0x00


	//----- nvinfo : EIATTR_KPARAM_INFO
	.align		4
.L_59:
        /*0028*/ 	.byte	0x04, 0x17
        /*002a*/ 	.short	(.L_61 - .L_60)
.L_60:
        /*002c*/ 	.word	0x00000000
        /*0030*/ 	.short	0x0001
        /*0032*/ 	.short	0x0008
        /*0034*/ 	.byte	0x00, 0xf5, 0x21, 0x00


	//----- nvinfo : EIATTR_KPARAM_INFO
	.align		4
.L_61:
        /*0038*/ 	.byte	0x04, 0x17
        /*003a*/ 	.short	(.L_63 - .L_62)
.L_62:
        /*003c*/ 	.word	0x00000000
        /*0040*/ 	.short	0x0000
        /*0042*/ 	.short	0x0000
        /*0044*/ 	.byte	0x00, 0xf5, 0x21, 0x00


	//----- nvinfo : EIATTR_SPARSE_MMA_MASK
	.align		4
.L_63:
        /*0048*/ 	.byte	0x03, 0x50
        /*004a*/ 	.short	0x0000


	//----- nvinfo : EIATTR_MAXREG_COUNT
	.align		4
        /*004c*/ 	.byte	0x03, 0x1b
        /*004e*/ 	.short	0x00ff


	//----- nvinfo : EIATTR_MERCURY_ISA_VERSION
	.align		4
        /*0050*/ 	.byte	0x03, 0x5f
        /*0052*/ 	.short	0x0101


	//----- nvinfo : EIATTR_VRC_CTA_INIT_COUNT
	.align		4
        /*0054*/ 	.byte	0x02, 0x4a
	.zero		1
	.zero		1


	//----- nvinfo : EIATTR_EXIT_INSTR_OFFSETS
	.align		4
        /*0058*/ 	.byte	0x04, 0x1c
        /*005a*/ 	.short	(.L_65 - .L_64)


	//   ....[0]....
.L_64:
        /*005c*/ 	.word	0x00000960


	//----- nvinfo : EIATTR_CBANK_PARAM_SIZE
	.align		4
.L_65:
        /*0060*/ 	.byte	0x03, 0x19
        /*0062*/ 	.short	0x001c


	//----- nvinfo : EIATTR_PARAM_CBANK
	.align		4
        /*0064*/ 	.byte	0x04, 0x0a
        /*0066*/ 	.short	(.L_67 - .L_66)
	.align		4
.L_66:
        /*0068*/ 	.word	index@(.nv.constant0._Z26multiplyKernel_elementwisePiS_S_i)
        /*006c*/ 	.short	0x0380
        /*006e*/ 	.short	0x001c


	//----- nvinfo : EIATTR_SW_WAR
	.align		4
.L_67:
        /*0070*/ 	.byte	0x04, 0x36
        /*0072*/ 	.short	(.L_69 - .L_68)
.L_68:
        /*0074*/ 	.word	0x00000008
.L_69:


//--------------------- .nv.callgraph             --------------------------
	.section	.nv.callgraph,"",@"SHT_CUDA_CALLGRAPH"
	.align	4
	.sectionentsize	8
	.align		4
        /*0000*/ 	.word	0x00000000
	.align		4
        /*0004*/ 	.word	0xffffffff
	.align		4
        /*0008*/ 	.word	0x00000000
	.align		4
        /*000c*/ 	.word	0xfffffffe
	.align		4
        /*0010*/ 	.word	0x00000000
	.align		4
        /*0014*/ 	.word	0xfffffffd
	.align		4
        /*0018*/ 	.word	0x00000000
	.align		4
        /*001c*/ 	.word	0xfffffffc


//--------------------- .text._Z22multiplyKernel_rowwisePiS_S_ii --------------------------
	.section	.text._Z22multiplyKernel_rowwisePiS_S_ii,"ax",@progbits
	.align	128
        .global         _Z22multiplyKernel_rowwisePiS_S_ii
        .type           _Z22multiplyKernel_rowwisePiS_S_ii,@function
        .size           _Z22multiplyKernel_rowwisePiS_S_ii,(.L_x_28 - _Z22multiplyKernel_rowwisePiS_S_ii)
        .other          _Z22multiplyKernel_rowwisePiS_S_ii,@"STO_CUDA_ENTRY STV_DEFAULT"
_Z22multiplyKernel_rowwisePiS_S_ii:
.text._Z22multiplyKernel_rowwisePiS_S_ii:
[----:B------:R-:W-:Y:S08]  /*0000*/  LDC R1, c[0x0][0x37c] ;  /* 0x0000df00ff017b82 */ /* 0x000ff00000000800 */
[----:B------:R-:W0:Y:S02]  /*0010*/  LDC R11, c[0x0][0x39c] ;  /* 0x0000e700ff0b7b82 */ /* 0x000e240000000800 */
[----:B0-----:R-:W-:-:S13]  /*0020*/  ISETP.GE.AND P0, PT, R11, 0x1, PT ;  /* 0x000000010b00780c */ /* 0x001fda0003f06270 */
[----:B------:R-:W-:Y:S05]  /*0030*/  @!P0 EXIT ;  /* 0x000000000000894d */ /* 0x000fea0003800000 */
[----:B------:R-:W0:Y:S01]  /*0040*/  S2R R2, SR_TID.X ;  /* 0x0000000000027919 */ /* 0x000e220000002100 */
[----:B------:R-:W1:Y:S01]  /*0050*/  LDCU UR5, c[0x0][0x398] ;  /* 0x00007300ff0577ac */ /* 0x000e620008000800 */
[----:B------:R-:W2:Y:S01]  /*0060*/  LDCU.64 UR10, c[0x0][0x358] ;  /* 0x00006b00ff0a77ac */ /* 0x000ea20008000a00 */
[----:B-1----:R-:W-:Y:S01]  /*0070*/  UISETP.GE.AND UP0, UPT, UR5, 0x1, UPT ;  /* 0x000000010500788c */ /* 0x002fe2000bf06270 */
[----:B0-----:R-:W-:-:S08]  /*0080*/  IMAD R0, R2, R11, RZ ;  /* 0x0000000b02007224 */ /* 0x001fd000078e02ff */
[----:B--2---:R-:W-:Y:S05]  /*0090*/  BRA.U !UP0, `(.L_x_0) ;  /* 0x0000000908807547 */ /* 0x004fea000b800000 */
[----:B------:R-:W0:Y:S01]  /*00a0*/  LDCU.64 UR12, c[0x0][0x380] ;  /* 0x00007000ff0c77ac */ /* 0x000e220008000a00 */
[----:B------:R-:W-:Y:S02]  /*00b0*/  IMAD R2, R2, UR5, RZ ;  /* 0x0000000502027c24 */ /* 0x000fe4000f8e02ff */
[----:B------:R-:W-:Y:S01]  /*00c0*/  HFMA2 R5, -RZ, RZ, 0, 0 ;  /* 0x00000000ff057431 */ /* 0x000fe200000001ff */
[----:B------:R-:W-:Y:S01]  /*00d0*/  SHF.L.U32 R4, R11, 0x3, RZ ;  /* 0x000000030b047819 */ /* 0x000fe200000006ff */
[----:B------:R-:W-:Y:S02]  /*00e0*/  ULOP3.LUT UR6, UR5, 0x7ffffff8, URZ, 0xc0, !UPT ;  /* 0x7ffffff805067892 */ /* 0x000fe4000f8ec0ff */
[----:B------:R-:W-:Y:S02]  /*00f0*/  ULOP3.LUT UR8, UR5, 0x7, URZ, 0xc0, !UPT ;  /* 0x0000000705087892 */ /* 0x000fe4000f8ec0ff */
[----:B------:R-:W-:Y:S02]  /*0100*/  ULOP3.LUT UR5, UR5, 0x3, URZ, 0xc0, !UPT ;  /* 0x0000000305057892 */ /* 0x000fe4000f8ec0ff */
[----:B------:R-:W-:Y:S01]  /*0110*/  UIADD3 UR7, UPT, UPT, -UR6, URZ, URZ ;  /* 0x000000ff06077290 */ /* 0x000fe2000fffe1ff */
[----:B0-----:R-:W-:-:S04]  /*0120*/  LEA R3, P0, R2, UR12, 0x2 ;  /* 0x0000000c02037c11 */ /* 0x001fc8000f8010ff */
[----:B------:R-:W-:Y:S02]  /*0130*/  IADD3 R3, P1, PT, R3, 0x10, RZ ;  /* 0x0000001003037810 */ /* 0x000fe40007f3e0ff */
[----:B------:R-:W-:-:S04]  /*0140*/  LEA.HI.X R6, R2, UR13, RZ, 0x2, P0 ;  /* 0x0000000d02067c11 */ /* 0x000fc800080f14ff */
[----:B------:R-:W-:-:S07]  /*0150*/  IADD3.X R6, PT, PT, RZ, R6, RZ, P1, !PT ;  /* 0x00000006ff067210 */ /* 0x000fce0000ffe4ff */
.L_x_6:
[----:B0-----:R-:W0:Y:S01]  /*0160*/  LDCU UR12, c[0x0][0x398] ;  /* 0x00007300ff0c77ac */ /* 0x001e220008000800 */
[----:B------:R-:W-:Y:S01]  /*0170*/  IMAD.MOV.U32 R10, RZ, RZ, RZ ;  /* 0x000000ffff0a7224 */ /* 0x000fe200078e00ff */
[----:B------:R-:W-:Y:S01]  /*0180*/  UMOV UR4, URZ ;  /* 0x000000ff00047c82 */ /* 0x000fe20008000000 */
[----:B0-----:R-:W-:-:S09]  /*0190*/  UISETP.GE.U32.AND UP0, UPT, UR12, 0x8, UPT ;  /* 0x000000080c00788c */ /* 0x001fd2000bf06070 */
[----:B------:R-:W-:Y:S05]  /*01a0*/  BRA.U !UP0, `(.L_x_1) ;  /* 0x0000000108f47547 */ /* 0x000fea000b800000 */
[----:B------:R-:W0:Y:S01]  /*01b0*/  LDC R8, c[0x0][0x39c] ;  /* 0x0000e700ff087b82 */ /* 0x000e220000000800 */
[----:B------:R-:W-:Y:S01]  /*01c0*/  MOV R10, RZ ;  /* 0x000000ff000a7202 */ /* 0x000fe20000000f00 */
[----:B------:R-:W-:Y:S01]  /*01d0*/  IMAD.MOV.U32 R26, RZ, RZ, R6 ;  /* 0x000000ffff1a7224 */ /* 0x000fe200078e0006 */
[----:B------:R-:W-:Y:S01]  /*01e0*/  MOV R24, R3 ;  /* 0x0000000300187202 */ /* 0x000fe20000000f00 */
[----:B------:R-:W-:-:S04]  /*01f0*/  UMOV UR4, UR7 ;  /* 0x0000000700047c82 */ /* 0x000fc80008000000 */
[----:B------:R-:W1:Y:S01]  /*0200*/  LDC.64 R12, c[0x0][0x388] ;  /* 0x0000e200ff0c7b82 */ /* 0x000e620000000a00 */
[----:B0-----:R-:W-:Y:S01]  /*0210*/  IADD3 R7, PT, PT, R5, R8, RZ ;  /* 0x0000000805077210 */ /* 0x001fe20007ffe0ff */
[C-C-:B------:R-:W-:Y:S01]  /*0220*/  IMAD R11, R8.reuse, 0x3, R5.reuse ;  /* 0x00000003080b7824 */ /* 0x140fe200078e0205 */
[C---:B------:R-:W-:Y:S01]  /*0230*/  LEA R9, R8.reuse, R5, 0x1 ;  /* 0x0000000508097211 */ /* 0x040fe200078e08ff */
[C-C-:B------:R-:W-:Y:S02]  /*0240*/  IMAD R25, R8.reuse, 0x4, R5.reuse ;  /* 0x0000000408197824 */ /* 0x140fe400078e0205 */
[C-C-:B------:R-:W-:Y:S02]  /*0250*/  IMAD R27, R8.reuse, 0x5, R5.reuse ;  /* 0x00000005081b7824 */ /* 0x140fe400078e0205 */
[C-C-:B------:R-:W-:Y:S02]  /*0260*/  IMAD R29, R8.reuse, 0x6, R5.reuse ;  /* 0x00000006081d7824 */ /* 0x140fe400078e0205 */
[----:B------:R-:W-:-:S02]  /*0270*/  IMAD R8, R8, 0x7, R5 ;  /* 0x0000000708087824 */ /* 0x000fc400078e0205 */
[----:B-1----:R-:W-:-:S07]  /*0280*/  IMAD.WIDE.U32 R16, R5, 0x4, R12 ;  /* 0x0000000405107825 */ /* 0x002fce00078e000c */
.L_x_2:
[----:B------:R-:W-:Y:S01]  /*0290*/  MOV R14, R24 ;  /* 0x00000018000e7202 */ /* 0x000fe20000000f00 */
[----:B------:R-:W2:Y:S01]  /*02a0*/  LDG.E R20, desc[UR10][R16.64] ;  /* 0x0000000a10147981 */ /* 0x000ea2000c1e1900 */
[----:B------:R-:W-:Y:S01]  /*02b0*/  MOV R15, R26 ;  /* 0x0000001a000f7202 */ /* 0x000fe20000000f00 */
[----:B------:R-:W-:-:S04]  /*02c0*/  IMAD.WIDE.U32 R18, R7, 0x4, R12 ;  /* 0x0000000407127825 */ /* 0x000fc800078e000c */
[----:B------:R-:W2:Y:S04]  /*02d0*/  LDG.E R21, desc[UR10][R14.64+-0x10] ;  /* 0xfffff00a0e157981 */ /* 0x000ea8000c1e1900 */
[----:B------:R0:W3:Y:S04]  /*02e0*/  LDG.E R22, desc[UR10][R18.64] ;  /* 0x0000000a12167981 */ /* 0x0000e8000c1e1900 */
[----:B------:R-:W3:Y:S04]  /*02f0*/  LDG.E R23, desc[UR10][R14.64+-0xc] ;  /* 0xfffff40a0e177981 */ /* 0x000ee8000c1e1900 */
[----:B------:R-:W4:Y:S01]  /*0300*/  LDG.E R26, desc[UR10][R14.64+-0x8] ;  /* 0xfffff80a0e1a7981 */ /* 0x000f22000c1e1900 */
[----:B0-----:R-:W-:-:S03]  /*0310*/  IMAD.WIDE.U32 R18, R9, 0x4, R12 ;  /* 0x0000000409127825 */ /* 0x001fc600078e000c */
[----:B------:R-:W5:Y:S04]  /*0320*/  LDG.E R28, desc[UR10][R14.64] ;  /* 0x0000000a0e1c7981 */ /* 0x000f68000c1e1900 */
[----:B------:R-:W4:Y:S01]  /*0330*/  LDG.E R24, desc[UR10][R18.64] ;  /* 0x0000000a12187981 */ /* 0x000f22000c1e1900 */
[----:B--2---:R-:W-:Y:S02]  /*0340*/  IMAD R10, R21, R20, R10 ;  /* 0x00000014150a7224 */ /* 0x004fe400078e020a */
[----:B------:R-:W-:-:S04]  /*0350*/  IMAD.WIDE.U32 R20, R11, 0x4, R12 ;  /* 0x000000040b147825 */ /* 0x000fc800078e000c */
[----:B---3--:R-:W-:Y:S02]  /*0360*/  IMAD R10, R23, R22, R10 ;  /* 0x00000016170a7224 */ /* 0x008fe400078e020a */
[----:B------:R-:W2:Y:S01]  /*0370*/  LDG.E R20, desc[UR10][R20.64] ;  /* 0x0000000a14147981 */ /* 0x000ea2000c1e1900 */
[----:B------:R-:W-:-:S05]  /*0380*/  IMAD.WIDE.U32 R22, R25, 0x4, R12 ;  /* 0x0000000419167825 */ /* 0x000fca00078e000c */
[----:B------:R0:W5:Y:S04]  /*0390*/  LDG.E R19, desc[UR10][R22.64] ;  /* 0x0000000a16137981 */ /* 0x000168000c1e1900 */
[----:B------:R-:W2:Y:S01]  /*03a0*/  LDG.E R21, desc[UR10][R14.64+-0x4] ;  /* 0xfffffc0a0e157981 */ /* 0x000ea2000c1e1900 */
[----:B----4-:R-:W-:-:S03]  /*03b0*/  IMAD R10, R26, R24, R10 ;  /* 0x000000181a0a7224 */ /* 0x010fc600078e020a */
[----:B------:R-:W3:Y:S01]  /*03c0*/  LDG.E R24, desc[UR10][R14.64+0x4] ;  /* 0x0000040a0e187981 */ /* 0x000ee2000c1e1900 */
[----:B0-----:R-:W-:-:S05]  /*03d0*/  IMAD.WIDE.U32 R22, R27, 0x4, R12 ;  /* 0x000000041b167825 */ /* 0x001fca00078e000c */
[----:B------:R-:W3:Y:S01]  /*03e0*/  LDG.E R26, desc[UR10][R22.64] ;  /* 0x0000000a161a7981 */ /* 0x000ee2000c1e1900 */
[----:B--2---:R-:W-:-:S04]  /*03f0*/  IMAD R10, R21, R20, R10 ;  /* 0x00000014150a7224 */ /* 0x004fc800078e020a */
[----:B-----5:R-:W-:Y:S02]  /*0400*/  IMAD R10, R28, R19, R10 ;  /* 0x000000131c0a7224 */ /* 0x020fe400078e020a */
[--C-:B------:R-:W-:Y:S01]  /*0410*/  IMAD.WIDE.U32 R18, R29, 0x4, R12.reuse ;  /* 0x000000041d127825 */ /* 0x100fe200078e000c */
[----:B------:R-:W2:Y:S03]  /*0420*/  LDG.E R28, desc[UR10][R14.64+0x8] ;  /* 0x0000080a0e1c7981 */ /* 0x000ea6000c1e1900 */
[----:B------:R-:W-:Y:S02]  /*0430*/  IMAD.WIDE.U32 R20, R8, 0x4, R12 ;  /* 0x0000000408147825 */ /* 0x000fe400078e000c */
[----:B------:R-:W2:Y:S04]  /*0440*/  LDG.E R18, desc[UR10][R18.64] ;  /* 0x0000000a12127981 */ /* 0x000ea8000c1e1900 */
[----:B------:R-:W4:Y:S04]  /*0450*/  LDG.E R20, desc[UR10][R20.64] ;  /* 0x0000000a14147981 */ /* 0x000f28000c1e1900 */
[----:B------:R-:W4:Y:S01]  /*0460*/  LDG.E R19, desc[UR10][R14.64+0xc] ;  /* 0x00000c0a0e137981 */ /* 0x000f22000c1e1900 */
[----:B------:R-:W-:Y:S01]  /*0470*/  UIADD3 UR4, UPT, UPT, UR4, 0x8, URZ ;  /* 0x0000000804047890 */ /* 0x000fe2000fffe0ff */
[----:B---3--:R-:W-:-:S03]  /*0480*/  IMAD R10, R24, R26, R10 ;  /* 0x0000001a180a7224 */ /* 0x008fc600078e020a */
[----:B------:R-:W-:Y:S01]  /*0490*/  UISETP.NE.AND UP0, UPT, UR4, URZ, UPT ;  /* 0x000000ff0400728c */ /* 0x000fe2000bf05270 */
[----:B------:R-:W-:Y:S01]  /*04a0*/  IADD3 R24, P0, PT, R14, 0x20, RZ ;  /* 0x000000200e187810 */ /* 0x000fe20007f1e0ff */
[C---:B------:R-:W-:Y:S01]  /*04b0*/  IMAD.IADD R25, R4.reuse, 0x1, R25 ;  /* 0x0000000104197824 */ /* 0x040fe200078e0219 */
[C---:B------:R-:W-:Y:S01]  /*04c0*/  IADD3 R7, PT, PT, R4.reuse, R7, RZ ;  /* 0x0000000704077210 */ /* 0x040fe20007ffe0ff */
[C---:B------:R-:W-:Y:S01]  /*04d0*/  IMAD.WIDE.U32 R16, R4.reuse, 0x4, R16 ;  /* 0x0000000404107825 */ /* 0x040fe200078e0010 */
[C---:B------:R-:W-:Y:S02]  /*04e0*/  IADD3 R9, PT, PT, R4.reuse, R9, RZ ;  /* 0x0000000904097210 */ /* 0x040fe40007ffe0ff */
[C---:B------:R-:W-:Y:S01]  /*04f0*/  IADD3 R11, PT, PT, R4.reuse, R11, RZ ;  /* 0x0000000b040b7210 */ /* 0x040fe20007ffe0ff */
[----:B------:R-:W-:Y:S01]  /*0500*/  IMAD.X R26, RZ, RZ, R15, P0 ;  /* 0x000000ffff1a7224 */ /* 0x000fe200000e060f */
[C---:B------:R-:W-:Y:S02]  /*0510*/  IADD3 R27, PT, PT, R4.reuse, R27, RZ ;  /* 0x0000001b041b7210 */ /* 0x040fe40007ffe0ff */
[----:B------:R-:W-:-:S02]  /*0520*/  IADD3 R29, PT, PT, R4, R29, RZ ;  /* 0x0000001d041d7210 */ /* 0x000fc40007ffe0ff */
[----:B------:R-:W-:Y:S01]  /*0530*/  IADD3 R8, PT, PT, R4, R8, RZ ;  /* 0x0000000804087210 */ /* 0x000fe20007ffe0ff */
[----:B--2---:R-:W-:-:S04]  /*0540*/  IMAD R10, R28, R18, R10 ;  /* 0x000000121c0a7224 */ /* 0x004fc800078e020a */
[----:B----4-:R-:W-:Y:S01]  /*0550*/  IMAD R10, R19, R20, R10 ;  /* 0x00000014130a7224 */ /* 0x010fe200078e020a */
[----:B------:R-:W-:Y:S06]  /*0560*/  BRA.U UP0, `(.L_x_2) ;  /* 0xfffffffd00487547 */ /* 0x000fec000b83ffff */
[----:B------:R-:W-:-:S05]  /*0570*/  UMOV UR4, UR6 ;  /* 0x0000000600047c82 */ /* 0x000fca0008000000 */
.L_x_1:
[----:B------:R-:W-:-:S09]  /*0580*/  UISETP.NE.AND UP0, UPT, UR8, URZ, UPT ;  /* 0x000000ff0800728c */ /* 0x000fd2000bf05270 */
[----:B------:R-:W-:Y:S05]  /*0590*/  BRA.U !UP0, `(.L_x_3) ;  /* 0x00000005081c7547 */ /* 0x000fea000b800000 */
[----:B------:R-:W-:Y:S02]  /*05a0*/  UIADD3 UR9, UPT, UPT, UR8, -0x1, URZ ;  /* 0xffffffff08097890 */ /* 0x000fe4000fffe0ff */
[----:B------:R-:W-:Y:S02]  /*05b0*/  UISETP.NE.AND UP1, UPT, UR5, URZ, UPT ;  /* 0x000000ff0500728c */ /* 0x000fe4000bf25270 */
[----:B------:R-:W-:-:S09]  /*05c0*/  UISETP.GE.U32.AND UP0, UPT, UR9, 0x3, UPT ;  /* 0x000000030900788c */ /* 0x000fd2000bf06070 */
[----:B------:R-:W-:Y:S05]  /*05d0*/  BRA.U !UP0, `(.L_x_4) ;  /* 0x00000001087c7547 */ /* 0x000fea000b800000 */
[----:B------:R-:W0:Y:S01]  /*05e0*/  LDC R22, c[0x0][0x39c] ;  /* 0x0000e700ff167b82 */ /* 0x000e220000000800 */
[----:B------:R-:W1:Y:S01]  /*05f0*/  LDCU.64 UR14, c[0x0][0x380] ;  /* 0x00007000ff0e77ac */ /* 0x000e620008000a00 */
[C---:B------:R-:W-:Y:S01]  /*0600*/  VIADD R7, R2.reuse, UR4 ;  /* 0x0000000402077c36 */ /* 0x040fe20008000000 */
[----:B------:R-:W-:-:S04]  /*0610*/  IADD3 R11, P0, PT, R2, UR4, RZ ;  /* 0x00000004020b7c10 */ /* 0x000fc8000ff1e0ff */
[----:B------:R-:W-:Y:S01]  /*0620*/  IADD3.X R20, PT, PT, RZ, RZ, RZ, P0, !PT ;  /* 0x000000ffff147210 */ /* 0x000fe200007fe4ff */
[----:B------:R-:W2:Y:S08]  /*0630*/  LDC.64 R16, c[0x0][0x380] ;  /* 0x0000e000ff107b82 */ /* 0x000eb00000000a00 */
[----:B------:R-:W3:Y:S01]  /*0640*/  LDC.64 R12, c[0x0][0x388] ;  /* 0x0000e200ff0c7b82 */ /* 0x000ee20000000a00 */
[----:B-1----:R-:W-:Y:S01]  /*0650*/  LEA R8, P0, R11, UR14, 0x2 ;  /* 0x0000000e0b087c11 */ /* 0x002fe2000f8010ff */
[----:B0-----:R-:W-:-:S05]  /*0660*/  IMAD R19, R22, UR4, R5 ;  /* 0x0000000416137c24 */ /* 0x001fca000f8e0205 */
[----:B------:R-:W-:Y:S01]  /*0670*/  IADD3 R9, PT, PT, R19, R22, RZ ;  /* 0x0000001613097210 */ /* 0x000fe20007ffe0ff */
[----:B--2---:R-:W-:-:S03]  /*0680*/  IMAD.WIDE.U32 R16, R7, 0x4, R16 ;  /* 0x0000000407107825 */ /* 0x004fc600078e0010 */
[----:B------:R-:W-:-:S03]  /*0690*/  IADD3 R7, PT, PT, R9, R22, RZ ;  /* 0x0000001609077210 */ /* 0x000fc60007ffe0ff */
[----:B------:R-:W2:Y:S01]  /*06a0*/  LDG.E R17, desc[UR10][R16.64] ;  /* 0x0000000a10117981 */ /* 0x000ea2000c1e1900 */
[----:B---3--:R-:W-:-:S04]  /*06b0*/  IMAD.WIDE.U32 R18, R19, 0x4, R12 ;  /* 0x0000000413127825 */ /* 0x008fc800078e000c */
[----:B------:R-:W-:Y:S01]  /*06c0*/  IMAD.WIDE.U32 R14, R9, 0x4, R12 ;  /* 0x00000004090e7825 */ /* 0x000fe200078e000c */
[----:B------:R-:W-:Y:S01]  /*06d0*/  LEA.HI.X R9, R11, UR15, R20, 0x2, P0 ;  /* 0x0000000f0b097c11 */ /* 0x000fe200080f1414 */
[----:B------:R-:W2:Y:S02]  /*06e0*/  LDG.E R18, desc[UR10][R18.64] ;  /* 0x0000000a12127981 */ /* 0x000ea4000c1e1900 */
[C---:B------:R-:W-:Y:S02]  /*06f0*/  IMAD.WIDE.U32 R20, R7.reuse, 0x4, R12 ;  /* 0x0000000407147825 */ /* 0x040fe400078e000c */
[----:B------:R-:W3:Y:S02]  /*0700*/  LDG.E R14, desc[UR10][R14.64] ;  /* 0x0000000a0e0e7981 */ /* 0x000ee4000c1e1900 */
[----:B------:R-:W-:Y:S02]  /*0710*/  IMAD.IADD R7, R7, 0x1, R22 ;  /* 0x0000000107077824 */ /* 0x000fe400078e0216 */
[----:B------:R-:W3:Y:S02]  /*0720*/  LDG.E R22, desc[UR10][R8.64+0x4] ;  /* 0x0000040a08167981 */ /* 0x000ee4000c1e1900 */
[----:B------:R-:W-:-:S02]  /*0730*/  IMAD.WIDE.U32 R12, R7, 0x4, R12 ;  /* 0x00000004070c7825 */ /* 0x000fc400078e000c */
[----:B------:R-:W4:Y:S04]  /*0740*/  LDG.E R20, desc[UR10][R20.64] ;  /* 0x0000000a14147981 */ /* 0x000f28000c1e1900 */
[----:B------:R-:W4:Y:S04]  /*0750*/  LDG.E R24, desc[UR10][R8.64+0x8] ;  /* 0x0000080a08187981 */ /* 0x000f28000c1e1900 */
[----:B------:R-:W5:Y:S04]  /*0760*/  LDG.E R26, desc[UR10][R8.64+0xc] ;  /* 0x00000c0a081a7981 */ /* 0x000f68000c1e1900 */
[----:B------:R-:W5:Y:S01]  /*0770*/  LDG.E R12, desc[UR10][R12.64] ;  /* 0x0000000a0c0c7981 */ /* 0x000f62000c1e1900 */
[----:B------:R-:W-:Y:S01]  /*0780*/  UIADD3 UR4, UPT, UPT, UR4, 0x4, URZ ;  /* 0x0000000404047890 */ /* 0x000fe2000fffe0ff */
[----:B--2---:R-:W-:-:S04]  /*0790*/  IMAD R17, R17, R18, R10 ;  /* 0x0000001211117224 */ /* 0x004fc800078e020a */
[----:B---3--:R-:W-:-:S04]  /*07a0*/  IMAD R17, R22, R14, R17 ;  /* 0x0000000e16117224 */ /* 0x008fc800078e0211 */
[----:B----4-:R-:W-:-:S04]  /*07b0*/  IMAD R17, R24, R20, R17 ;  /* 0x0000001418117224 */ /* 0x010fc800078e0211 */
[----:B-----5:R-:W-:-:S07]  /*07c0*/  IMAD R10, R26, R12, R17 ;  /* 0x0000000c1a0a7224 */ /* 0x020fce00078e0211 */
.L_x_4:
[----:B------:R-:W-:Y:S05]  /*07d0*/  BRA.U !UP1, `(.L_x_3) ;  /* 0x00000001098c7547 */ /* 0x000fea000b800000 */
[----:B------:R-:W-:Y:S02]  /*07e0*/  UISETP.NE.AND UP0, UPT, UR5, 0x1, UPT ;  /* 0x000000010500788c */ /* 0x000fe4000bf05270 */
[----:B------:R-:W-:-:S07]  /*07f0*/  ULOP3.LUT UP1, URZ, UR12, 0x1, URZ, 0xc0, !UPT ;  /* 0x000000010cff7892 */ /* 0x000fce000f82c0ff */
[----:B------:R-:W-:Y:S05]  /*0800*/  BRA.U !UP0, `(.L_x_5) ;  /* 0x0000000108547547 */ /* 0x000fea000b800000 */
[----:B------:R-:W0:Y:S01]  /*0810*/  LDC R16, c[0x0][0x39c] ;  /* 0x0000e700ff107b82 */ /* 0x000e220000000800 */
[----:B------:R-:W1:Y:S01]  /*0820*/  LDCU.64 UR12, c[0x0][0x380] ;  /* 0x00007000ff0c77ac */ /* 0x000e620008000a00 */
[C---:B------:R-:W-:Y:S02]  /*0830*/  IADD3 R7, PT, PT, R2.reuse, UR4, RZ ;  /* 0x0000000402077c10 */ /* 0x040fe4000fffe0ff */
[----:B------:R-:W-:-:S04]  /*0840*/  IADD3 R11, P0, PT, R2, UR4, RZ ;  /* 0x00000004020b7c10 */ /* 0x000fc8000ff1e0ff */
[----:B------:R-:W2:Y:S01]  /*0850*/  LDC.64 R14, c[0x0][0x380] ;  /* 0x0000e000ff0e7b82 */ /* 0x000ea20000000a00 */
[----:B------:R-:W-:-:S07]  /*0860*/  IADD3.X R18, PT, PT, RZ, RZ, RZ, P0, !PT ;  /* 0x000000ffff127210 */ /* 0x000fce00007fe4ff */
[----:B------:R-:W3:Y:S01]  /*0870*/  LDC.64 R8, c[0x0][0x388] ;  /* 0x0000e200ff087b82 */ /* 0x000ee20000000a00 */
[----:B-1----:R-:W-:-:S04]  /*0880*/  LEA R12, P0, R11, UR12, 0x2 ;  /* 0x0000000c0b0c7c11 */ /* 0x002fc8000f8010ff */
[----:B------:R-:W-:Y:S01]  /*0890*/  LEA.HI.X R13, R11, UR13, R18, 0x2, P0 ;  /* 0x0000000d0b0d7c11 */ /* 0x000fe200080f1412 */
[----:B0-----:R-:W-:-:S05]  /*08a0*/  IMAD R17, R16, UR4, R5 ;  /* 0x0000000410117c24 */ /* 0x001fca000f8e0205 */
[----:B------:R-:W4:Y:S01]  /*08b0*/  LDG.E R13, desc[UR10][R12.64+0x4] ;  /* 0x0000040a0c0d7981 */ /* 0x000f22000c1e1900 */
[----:B--2---:R-:W-:Y:S01]  /*08c0*/  IMAD.WIDE.U32 R14, R7, 0x4, R14 ;  /* 0x00000004070e7825 */ /* 0x004fe200078e000e */
[----:B------:R-:W-:-:S05]  /*08d0*/  IADD3 R7, PT, PT, R17, R16, RZ ;  /* 0x0000001011077210 */ /* 0x000fca0007ffe0ff */
[----:B------:R-:W2:Y:S01]  /*08e0*/  LDG.E R15, desc[UR10][R14.64] ;  /* 0x0000000a0e0f7981 */ /* 0x000ea2000c1e1900 */
[----:B---3--:R-:W-:-:S04]  /*08f0*/  IMAD.WIDE.U32 R16, R17, 0x4, R8 ;  /* 0x0000000411107825 */ /* 0x008fc800078e0008 */
[----:B------:R-:W-:Y:S02]  /*0900*/  IMAD.WIDE.U32 R8, R7, 0x4, R8 ;  /* 0x0000000407087825 */ /* 0x000fe400078e0008 */
[----:B------:R-:W2:Y:S04]  /*0910*/  LDG.E R16, desc[UR10][R16.64] ;  /* 0x0000000a10107981 */ /* 0x000ea8000c1e1900 */
[----:B------:R-:W4:Y:S01]  /*0920*/  LDG.E R8, desc[UR10][R8.64] ;  /* 0x0000000a08087981 */ /* 0x000f22000c1e1900 */
[----:B------:R-:W-:Y:S01]  /*0930*/  UIADD3 UR4, UPT, UPT, UR4, 0x2, URZ ;  /* 0x0000000204047890 */ /* 0x000fe2000fffe0ff */
[----:B--2---:R-:W-:-:S04]  /*0940*/  IMAD R10, R15, R16, R10 ;  /* 0x000000100f0a7224 */ /* 0x004fc800078e020a */
[----:B----4-:R-:W-:-:S07]  /*0950*/  IMAD R10, R13, R8, R10 ;  /* 0x000000080d0a7224 */ /* 0x010fce00078e020a */
.L_x_5:
[----:B------:R-:W-:Y:S05]  /*0960*/  BRA.U !UP1, `(.L_x_3) ;  /* 0x0000000109287547 */ /* 0x000fea000b800000 */
[----:B------:R-:W0:Y:S01]  /*0970*/  LDC R14, c[0x0][0x39c] ;  /* 0x0000e700ff0e7b82 */ /* 0x000e220000000800 */
[----:B------:R-:W-:-:S07]  /*0980*/  VIADD R7, R2, UR4 ;  /* 0x0000000402077c36 */ /* 0x000fce0008000000 */
[----:B------:R-:W1:Y:S08]  /*0990*/  LDC.64 R8, c[0x0][0x380] ;  /* 0x0000e000ff087b82 */ /* 0x000e700000000a00 */
[----:B------:R-:W2:Y:S01]  /*09a0*/  LDC.64 R12, c[0x0][0x388] ;  /* 0x0000e200ff0c7b82 */ /* 0x000ea20000000a00 */
[----:B0-----:R-:W-:Y:S02]  /*09b0*/  IMAD R11, R14, UR4, R5 ;  /* 0x000000040e0b7c24 */ /* 0x001fe4000f8e0205 */
[----:B-1----:R-:W-:-:S06]  /*09c0*/  IMAD.WIDE.U32 R8, R7, 0x4, R8 ;  /* 0x0000000407087825 */ /* 0x002fcc00078e0008 */
[----:B------:R-:W3:Y:S01]  /*09d0*/  LDG.E R9, desc[UR10][R8.64] ;  /* 0x0000000a08097981 */ /* 0x000ee2000c1e1900 */
[----:B--2---:R-:W-:-:S06]  /*09e0*/  IMAD.WIDE.U32 R12, R11, 0x4, R12 ;  /* 0x000000040b0c7825 */ /* 0x004fcc00078e000c */
[----:B------:R-:W3:Y:S02]  /*09f0*/  LDG.E R12, desc[UR10][R12.64] ;  /* 0x0000000a0c0c7981 */ /* 0x000ee4000c1e1900 */
[----:B---3--:R-:W-:-:S07]  /*0a00*/  IMAD R10, R9, R12, R10 ;  /* 0x0000000c090a7224 */ /* 0x008fce00078e020a */
.L_x_3:
[----:B------:R-:W0:Y:S01]  /*0a10*/  LDCU UR4, c[0x0][0x39c] ;  /* 0x00007380ff0477ac */ /* 0x000e220008000800 */
[----:B------:R-:W1:Y:S01]  /*0a20*/  LDC.64 R8, c[0x0][0x390] ;  /* 0x0000e400ff087b82 */ /* 0x000e620000000a00 */
[----:B------:R-:W-:Y:S02]  /*0a30*/  IADD3 R7, PT, PT, R0, R5, RZ ;  /* 0x0000000500077210 */ /* 0x000fe40007ffe0ff */
[----:B------:R-:W-:-:S04]  /*0a40*/  IADD3 R5, PT, PT, R5, 0x1, RZ ;  /* 0x0000000105057810 */ /* 0x000fc80007ffe0ff */
[----:B0-----:R-:W-:Y:S01]  /*0a50*/  ISETP.NE.AND P0, PT, R5, UR4, PT ;  /* 0x0000000405007c0c */ /* 0x001fe2000bf05270 */
[----:B-1----:R-:W-:-:S05]  /*0a60*/  IMAD.WIDE.U32 R8, R7, 0x4, R8 ;  /* 0x0000000407087825 */ /* 0x002fca00078e0008 */
[----:B------:R0:W-:Y:S07]  /*0a70*/  STG.E desc[UR10][R8.64], R10 ;  /* 0x0000000a08007986 */ /* 0x0001ee000c10190a */
[----:B------:R-:W-:Y:S05]  /*0a80*/  @!P0 EXIT ;  /* 0x000000000000894d */ /* 0x000fea0003800000 */
[----:B------:R-:W-:Y:S05]  /*0a90*/  BRA `(.L_x_6) ;  /* 0xfffffff400b07947 */ /* 0x000fea000383ffff */
.L_x_0:
[C---:B------:R-:W-:Y:S01]  /*0aa0*/  ISETP.GE.U32.AND P1, PT, R11.reuse, 0x8, PT ;  /* 0x000000080b00780c */ /* 0x040fe20003f26070 */
[----:B------:R-:W-:Y:S01]  /*0ab0*/  HFMA2 R3, -RZ, RZ, 0, 0 ;  /* 0x00000000ff037431 */ /* 0x000fe200000001ff */
[----:B------:R-:W-:-:S04]  /*0ac0*/  LOP3.LUT R2, R11, 0x7, RZ, 0xc0, !PT ;  /* 0x000000070b027812 */ /* 0x000fc800078ec0ff */
[----:B------:R-:W-:-:S07]  /*0ad0*/  ISETP.NE.AND P0, PT, R2, RZ, PT ;  /* 0x000000ff0200720c */ /* 0x000fce0003f05270 */
[----:B------:R-:W-:Y:S06]  /*0ae0*/  @!P1 BRA `(.L_x_7) ;  /* 0x0000000000409947 */ /* 0x000fec0003800000 */
[----:B------:R-:W0:Y:S01]  /*0af0*/  LDC.64 R6, c[0x0][0x390] ;  /* 0x0000e400ff067b82 */ /* 0x000e220000000a00 */
[----:B------:R-:W-:Y:S01]  /*0b00*/  LOP3.LUT R3, R11, 0x7ffffff8, RZ, 0xc0, !PT ;  /* 0x7ffffff80b037812 */ /* 0x000fe200078ec0ff */
[----:B------:R-:W-:-:S06]  /*0b10*/  UMOV UR4, URZ ;  /* 0x000000ff00047c82 */ /* 0x000fcc0008000000 */
.L_x_8:
[----:B-1----:R-:W-:Y:S01]  /*0b20*/  VIADD R5, R0, UR4 ;  /* 0x0000000400057c36 */ /* 0x002fe20008000000 */
[----:B------:R-:W-:-:S03]  /*0b30*/  UIADD3 UR4, UPT, UPT, UR4, 0x8, URZ ;  /* 0x0000000804047890 */ /* 0x000fc6000fffe0ff */
[----:B0-----:R-:W-:-:S03]  /*0b40*/  IMAD.WIDE.U32 R4, R5, 0x4, R6 ;  /* 0x0000000405047825 */ /* 0x001fc600078e0006 */
[----:B------:R-:W-:Y:S02]  /*0b50*/  ISETP.NE.AND P1, PT, R3, UR4, PT ;  /* 0x0000000403007c0c */ /* 0x000fe4000bf25270 */
[----:B------:R1:W-:Y:S04]  /*0b60*/  STG.E desc[UR10][R4.64], RZ ;  /* 0x000000ff04007986 */ /* 0x0003e8000c10190a */
[----:B------:R1:W-:Y:S04]  /*0b70*/  STG.E desc[UR10][R4.64+0x4], RZ ;  /* 0x000004ff04007986 */ /* 0x0003e8000c10190a */
[----:B------:R1:W-:Y:S04]  /*0b80*/  STG.E desc[UR10][R4.64+0x8], RZ ;  /* 0x000008ff04007986 */ /* 0x0003e8000c10190a */
[----:B------:R1:W-:Y:S04]  /*0b90*/  STG.E desc[UR10][R4.64+0xc], RZ ;  /* 0x00000cff04007986 */ /* 0x0003e8000c10190a */
[----:B------:R1:W-:Y:S04]  /*0ba0*/  STG.E desc[UR10][R4.64+0x10], RZ ;  /* 0x000010ff04007986 */ /* 0x0003e8000c10190a */
[----:B------:R1:W-:Y:S04]  /*0bb0*/  STG.E desc[UR10][R4.64+0x14], RZ ;  /* 0x000014ff04007986 */ /* 0x0003e8000c10190a */
[----:B------:R1:W-:Y:S04]  /*0bc0*/  STG.E desc[UR10][R4.64+0x18], RZ ;  /* 0x000018ff04007986 */ /* 0x0003e8000c10190a */
[----:B------:R1:W-:Y:S01]  /*0bd0*/  STG.E desc[UR10][R4.64+0x1c], RZ ;  /* 0x00001cff04007986 */ /* 0x0003e2000c10190a */
[----:B------:R-:W-:Y:S05]  /*0be0*/  @P1 BRA `(.L_x_8) ;  /* 0xfffffffc00cc1947 */ /* 0x000fea000383ffff */
.L_x_7:
[----:B------:R-:W-:Y:S05]  /*0bf0*/  @!P0 EXIT ;  /* 0x000000000000894d */ /* 0x000fea0003800000 */
[----:B------:R-:W-:Y:S02]  /*0c00*/  ISETP.GE.U32.AND P1, PT, R2, 0x4, PT ;  /* 0x000000040200780c */ /* 0x000fe40003f26070 */
[----:B------:R-:W-:-:S04]  /*0c10*/  LOP3.LUT R8, R11, 0x3, RZ, 0xc0, !PT ;  /* 0x000000030b087812 */ /* 0x000fc800078ec0ff */
[----:B------:R-:W-:-:S07]  /*0c20*/  ISETP.NE.AND P0, PT, R8, RZ, PT ;  /* 0x000000ff0800720c */ /* 0x000fce0003f05270 */
[----:B------:R-:W-:Y:S06]  /*0c30*/  @!P1 BRA `(.L_x_9) ;  /* 0x0000000000349947 */ /* 0x000fec0003800000 */
[----:B-1----:R-:W0:Y:S01]  /*0c40*/  LDC.64 R4, c[0x0][0x390] ;  /* 0x0000e400ff047b82 */ /* 0x002e220000000a00 */
[----:B------:R-:W1:Y:S01]  /*0c50*/  LDCU.64 UR4, c[0x0][0x390] ;  /* 0x00007200ff0477ac */ /* 0x000e620008000a00 */
[CC--:B------:R-:W-:Y:S02]  /*0c60*/  IADD3 R2, P1, PT, R0.reuse, R3.reuse, RZ ;  /* 0x0000000300027210 */ /* 0x0c0fe40007f3e0ff */
[----:B------:R-:W-:Y:S02]  /*0c70*/  IADD3 R7, PT, PT, R0, R3, RZ ;  /* 0x0000000300077210 */ /* 0x000fe40007ffe0ff */
[----:B------:R-:W-:Y:S02]  /*0c80*/  IADD3.X R9, PT, PT, RZ, RZ, RZ, P1, !PT ;  /* 0x000000ffff097210 */ /* 0x000fe40000ffe4ff */
[----:B------:R-:W-:Y:S02]  /*0c90*/  IADD3 R3, PT, PT, R3, 0x4, RZ ;  /* 0x0000000403037810 */ /* 0x000fe40007ffe0ff */
[----:B-1----:R-:W-:Y:S01]  /*0ca0*/  LEA R6, P1, R2, UR4, 0x2 ;  /* 0x0000000402067c11 */ /* 0x002fe2000f8210ff */
[----:B0-----:R-:W-:-:S03]  /*0cb0*/  IMAD.WIDE.U32 R4, R7, 0x4, R4 ;  /* 0x0000000407047825 */ /* 0x001fc600078e0004 */
[----:B------:R-:W-:Y:S02]  /*0cc0*/  LEA.HI.X R7, R2, UR5, R9, 0x2, P1 ;  /* 0x0000000502077c11 */ /* 0x000fe400088f1409 */
[----:B------:R0:W-:Y:S04]  /*0cd0*/  STG.E desc[UR10][R4.64], RZ ;  /* 0x000000ff04007986 */ /* 0x0001e8000c10190a */
[----:B------:R0:W-:Y:S04]  /*0ce0*/  STG.E desc[UR10][R6.64+0x4], RZ ;  /* 0x000004ff06007986 */ /* 0x0001e8000c10190a */
[----:B------:R0:W-:Y:S04]  /*0cf0*/  STG.E desc[UR10][R6.64+0x8], RZ ;  /* 0x000008ff06007986 */ /* 0x0001e8000c10190a */
[----:B------:R0:W-:Y:S02]  /*0d00*/  STG.E desc[UR10][R6.64+0xc], RZ ;  /* 0x00000cff06007986 */ /* 0x0001e4000c10190a */
.L_x_9:
[----:B------:R-:W-:Y:S05]  /*0d10*/  @!P0 EXIT ;  /* 0x000000000000894d */ /* 0x000fea0003800000 */
[----:B------:R-:W-:Y:S02]  /*0d20*/  ISETP.NE.AND P1, PT, R8, 0x1, PT ;  /* 0x000000010800780c */ /* 0x000fe40003f25270 */
[----:B------:R-:W-:-:S04]  /*0d30*/  LOP3.LUT R2, R11, 0x1, RZ, 0xc0, !PT ;  /* 0x000000010b027812 */ /* 0x000fc800078ec0ff */
[----:B------:R-:W-:-:S07]  /*0d40*/  ISETP.NE.U32.AND P0, PT, R2, 0x1, PT ;  /* 0x000000010200780c */ /* 0x000fce0003f05070 */
[----:B------:R-:W-:Y:S06]  /*0d50*/  @!P1 BRA `(.L_x_10) ;  /* 0x00000000002c9947 */ /* 0x000fec0003800000 */
[----:B01----:R-:W0:Y:S01]  /*0d60*/  LDC.64 R4, c[0x0][0x390] ;  /* 0x0000e400ff047b82 */ /* 0x003e220000000a00 */
[----:B------:R-:W1:Y:S01]  /*0d70*/  LDCU.64 UR4, c[0x0][0x390] ;  /* 0x00007200ff0477ac */ /* 0x000e620008000a00 */
[C---:B------:R-:W-:Y:S01]  /*0d80*/  IADD3 R2, P1, PT, R0.reuse, R3, RZ ;  /* 0x0000000300027210 */ /* 0x040fe20007f3e0ff */
[----:B------:R-:W-:Y:S01]  /*0d90*/  IMAD.IADD R7, R0, 0x1, R3 ;  /* 0x0000000100077824 */ /* 0x000fe200078e0203 */
[----:B------:R-:W-:Y:S02]  /*0da0*/  IADD3 R3, PT, PT, R3, 0x2, RZ ;  /* 0x0000000203037810 */ /* 0x000fe40007ffe0ff */
[----:B------:R-:W-:Y:S02]  /*0db0*/  IADD3.X R9, PT, PT, RZ, RZ, RZ, P1, !PT ;  /* 0x000000ffff097210 */ /* 0x000fe40000ffe4ff */
[----:B-1----:R-:W-:Y:S01]  /*0dc0*/  LEA R6, P1, R2, UR4, 0x2 ;  /* 0x0000000402067c11 */ /* 0x002fe2000f8210ff */
[----:B0-----:R-:W-:-:S03]  /*0dd0*/  IMAD.WIDE.U32 R4, R7, 0x4, R4 ;  /* 0x0000000407047825 */ /* 0x001fc600078e0004 */
[----:B------:R-:W-:Y:S02]  /*0de0*/  LEA.HI.X R7, R2, UR5, R9, 0x2, P1 ;  /* 0x0000000502077c11 */ /* 0x000fe400088f1409 */
[----:B------:R2:W-:Y:S04]  /*0df0*/  STG.E desc[UR10][R4.64], RZ ;  /* 0x000000ff04007986 */ /* 0x0005e8000c10190a */
[----:B------:R2:W-:Y:S03]  /*0e00*/  STG.E desc[UR10][R6.64+0x4], RZ ;  /* 0x000004ff06007986 */ /* 0x0005e6000c10190a */
.L_x_10:
[----:B------:R-:W-:Y:S05]  /*0e10*/  @P0 EXIT ;  /* 0x000000000000094d */ /* 0x000fea0003800000 */
[----:B012---:R-:W0:Y:S01]  /*0e20*/  LDC.64 R4, c[0x0][0x390] ;  /* 0x0000e400ff047b82 */ /* 0x007e220000000a00 */
[----:B------:R-:W-:-:S05]  /*0e30*/  IADD3 R3, PT, PT, R0, R3, RZ ;  /* 0x0000000300037210 */ /* 0x000fca0007ffe0ff */
[----:B0-----:R-:W-:-:S05]  /*0e40*/  IMAD.WIDE.U32 R2, R3, 0x4, R4 ;  /* 0x0000000403027825 */ /* 0x001fca00078e0004 */
[----:B------:R-:W-:Y:S01]  /*0e50*/  STG.E desc[UR10][R2.64], RZ ;  /* 0x000000ff02007986 */ /* 0x000fe2000c10190a */
[----:B------:R-:W-:Y:S05]  /*0e60*/  EXIT ;  /* 0x000000000000794d */ /* 0x000fea0003800000 */
.L_x_11:
[----:B------:R-:W-:-:S00]  /*0e70*/  BRA `(.L_x_11) ;  /* 0xfffffffc00fc7947 */ /* 0x000fc0000383ffff */
[----:B------:R-:W-:-:S00]  /*0e80*/  NOP ;  /* 0x0000000000007918 */ /* 0x000fc00000000000 */
[----:B------:R-:W-:-:S00]  /*0e90*/  NOP ;  /* 0x0000000000007918 */ /* 0x000fc00000000000 */
[----:B------:R-:W-:-:S00]  /*0ea0*/  NOP ;  /* 0x0000000000007918 */ /* 0x000fc00000000000 */
[----:B------:R-:W-:-:S00]  /*0eb0*/  NOP ;  /* 0x0000000000007918 */ /* 0x000fc00000000000 */
[----:B------:R-:W-:-:S00]  /*0ec0*/  NOP ;  /* 0x0000000000007918 */ /* 0x000fc00000000000 */
[----:B------:R-:W-:-:S00]  /*0ed0*/  NOP ;  /* 0x0000000000007918 */ /* 0x000fc00000000000 */
[----:B------:R-:W-:-:S00]  /*0ee0*/  NOP ;  /* 0x0000000000007918 */ /* 0x000fc00000000000 */
[----:B------:R-:W-:-:S00]  /*0ef0*/  NOP ;  /* 0x0000000000007918 */ /* 0x000fc00000000000 */
.L_x_28:


//--------------------- .text._Z22multiplyKernel_colwisePiS_S_ii --------------------------
	.section	.text._Z22multiplyKernel_colwisePiS_S_ii,"ax",@progbits
	.align	128
        .global         _Z22multiplyKernel_colwisePiS_S_ii
        .type           _Z22multiplyKernel_colwisePiS_S_ii,@function
        .size           _Z22multiplyKernel_colwisePiS_S_ii,(.L_x_29 - _Z22multiplyKernel_colwisePiS_S_ii)
        .other          _Z22multiplyKernel_colwisePiS_S_ii,@"STO_CUDA_ENTRY STV_DEFAULT"
_Z22multiplyKernel_colwisePiS_S_ii:
.text._Z22multiplyKernel_colwisePiS_S_ii:
[----:B------:R-:W-:Y:S08]  /*0000*/  LDC R1, c[0x0][0x37c] ;  /* 0x0000df00ff017b82 */ /* 0x000ff00000000800 */
[----:B------:R-:W0:Y:S02]  /*0010*/  LDC R0, c[0x0][0x398] ;  /* 0x0000e600ff007b82 */ /* 0x000e240000000800 */
[----:B0-----:R-:W-:-:S13]  /*0020*/  ISETP.GE.AND P0, PT, R0, 0x1, PT ;  /* 0x000000010000780c */ /* 0x001fda0003f06270 */
[----:B------:R-:W-:Y:S05]  /*0030*/  @!P0 EXIT ;  /* 0x000000000000894d */ /* 0x000fea0003800000 */
[----:B------:R-:W0:Y:S01]  /*0040*/  LDCU UR14, c[0x0][0x39c] ;  /* 0x00007380ff0e77ac */ /* 0x000e220008000800 */
[----:B------:R-:W1:Y:S01]  /*0050*/  S2R R18, SR_TID.X ;  /* 0x0000000000127919 */ /* 0x000e620000002100 */
[----:B------:R-:W2:Y:S01]  /*0060*/  LDCU UR25, c[0x0][0x360] ;  /* 0x00006c00ff1977ac */ /* 0x000ea20008000800 */
[----:B------:R-:W3:Y:S01]  /*0070*/  LDCU.64 UR22, c[0x0][0x358] ;  /* 0x00006b00ff1677ac */ /* 0x000ee20008000a00 */
[----:B0-----:R-:W-:-:S09]  /*0080*/  UISETP.GE.AND UP0, UPT, UR14, 0x1, UPT ;  /* 0x000000010e00788c */ /* 0x001fd2000bf06270 */
[----:B--23--:R-:W-:Y:S05]  /*0090*/  BRA.U !UP0, `(.L_x_12) ;  /* 0x0000000908f47547 */ /* 0x00cfea000b800000 */
[----:B------:R-:W0:Y:S01]  /*00a0*/  LDC.64 R4, c[0x0][0x388] ;  /* 0x0000e200ff047b82 */ /* 0x000e220000000a00 */
[----:B------:R-:W-:Y:S01]  /*00b0*/  ULOP3.LUT UR24, UR14, 0x7, URZ, 0xc0, !UPT ;  /* 0x000000070e187892 */ /* 0x000fe2000f8ec0ff */
[----:B------:R-:W-:Y:S01]  /*00c0*/  MOV R19, UR25 ;  /* 0x0000001900137c02 */ /* 0x000fe20008000f00 */
[----:B------:R-:W-:Y:S02]  /*00d0*/  ULOP3.LUT UR15, UR14, 0x7ffffff8, URZ, 0xc0, !UPT ;  /* 0x7ffffff80e0f7892 */ /* 0x000fe4000f8ec0ff */
[----:B------:R-:W-:Y:S02]  /*00e0*/  UIADD3 UR4, UPT, UPT, UR24, -0x1, URZ ;  /* 0xffffffff18047890 */ /* 0x000fe4000fffe0ff */
[----:B-1----:R-:W-:Y:S01]  /*00f0*/  IMAD R19, R19, 0x7, R18 ;  /* 0x0000000713137824 */ /* 0x002fe200078e0212 */
[----:B------:R-:W-:Y:S02]  /*0100*/  ULOP3.LUT UR14, UR14, 0x3, URZ, 0xc0, !UPT ;  /* 0x000000030e0e7892 */ /* 0x000fe4000f8ec0ff */
[----:B------:R-:W-:-:S02]  /*0110*/  UISETP.GE.U32.AND UP0, UPT, UR4, 0x3, UPT ;  /* 0x000000030400788c */ /* 0x000fc4000bf06070 */
[----:B------:R-:W-:Y:S01]  /*0120*/  UIADD3 UR20, UPT, UPT, -UR15, URZ, URZ ;  /* 0x000000ff0f147290 */ /* 0x000fe2000fffe1ff */
[----:B------:R-:W-:Y:S01]  /*0130*/  UMOV UR4, URZ ;  /* 0x000000ff00047c82 */ /* 0x000fe20008000000 */
[----:B0-----:R-:W-:-:S10]  /*0140*/  IMAD.WIDE.U32 R4, R18, 0x4, R4 ;  /* 0x0000000412047825 */ /* 0x001fd400078e0004 */
.L_x_17:
[----:B0-----:R-:W0:Y:S01]  /*0150*/  LDCU UR13, c[0x0][0x39c] ;  /* 0x00007380ff0d77ac */ /* 0x001e220008000800 */
[----:B------:R-:W-:Y:S01]  /*0160*/  HFMA2 R0, -RZ, RZ, 0, 0 ;  /* 0x00000000ff007431 */ /* 0x000fe200000001ff */
[----:B------:R-:W-:Y:S01]  /*0170*/  UMOV UR5, URZ ;  /* 0x000000ff00057c82 */ /* 0x000fe20008000000 */
[----:B0-----:R-:W-:Y:S02]  /*0180*/  UISETP.GE.U32.AND UP1, UPT, UR13, 0x8, UPT ;  /* 0x000000080d00788c */ /* 0x001fe4000bf26070 */
[----:B------:R-:W-:-:S07]  /*0190*/  UIMAD UR21, UR4, UR13, URZ ;  /* 0x0000000d041572a4 */ /* 0x000fce000f8e02ff */
[----:B------:R-:W-:Y:S05]  /*01a0*/  BRA.U !UP1, `(.L_x_13) ;  /* 0x0000000509307547 */ /* 0x000fea000b800000 */
[----:B------:R-:W0:Y:S01]  /*01b0*/  LDCU.64 UR6, c[0x0][0x380] ;  /* 0x00007000ff0677ac */ /* 0x000e220008000a00 */
[----:B------:R-:W-:Y:S01]  /*01c0*/  MOV R21, UR25 ;  /* 0x0000001900157c02 */ /* 0x000fe20008000f00 */
[----:B------:R-:W-:Y:S01]  /*01d0*/  IMAD.U32 R27, RZ, RZ, UR25 ;  /* 0x00000019ff1b7e24 */ /* 0x000fe2000f8e00ff */
[----:B------:R-:W-:Y:S01]  /*01e0*/  MOV R25, UR25 ;  /* 0x0000001900197c02 */ /* 0x000fe20008000f00 */
[----:B------:R-:W-:Y:S01]  /*01f0*/  IMAD.MOV.U32 R0, RZ, RZ, RZ ;  /* 0x000000ffff007224 */ /* 0x000fe200078e00ff */
[----:B------:R-:W-:Y:S01]  /*0200*/  MOV R23, UR25 ;  /* 0x0000001900177c02 */ /* 0x000fe20008000f00 */
[--C-:B------:R-:W-:Y:S01]  /*0210*/  IMAD R21, R21, 0x2, R18.reuse ;  /* 0x0000000215157824 */ /* 0x100fe200078e0212 */
[----:B------:R-:W-:Y:S01]  /*0220*/  MOV R7, UR25 ;  /* 0x0000001900077c02 */ /* 0x000fe20008000f00 */
[--C-:B------:R-:W-:Y:S01]  /*0230*/  IMAD R25, R25, 0x3, R18.reuse ;  /* 0x0000000319197824 */ /* 0x100fe200078e0212 */
[----:B------:R-:W-:Y:S01]  /*0240*/  IADD3 R29, PT, PT, R18, UR25, RZ ;  /* 0x00000019121d7c10 */ /* 0x000fe2000fffe0ff */
[--C-:B------:R-:W-:Y:S01]  /*0250*/  IMAD R23, R23, 0x5, R18.reuse ;  /* 0x0000000517177824 */ /* 0x100fe200078e0212 */
[----:B------:R-:W-:Y:S01]  /*0260*/  MOV R22, R19 ;  /* 0x0000001300167202 */ /* 0x000fe20000000f00 */
[----:B------:R-:W-:Y:S01]  /*0270*/  IMAD R20, R7, 0x6, R18 ;  /* 0x0000000607147824 */ /* 0x000fe200078e0212 */
[----:B------:R-:W-:-:S02]  /*0280*/  MOV R2, R4 ;  /* 0x0000000400027202 */ /* 0x000fc40000000f00 */
[----:B------:R-:W-:Y:S02]  /*0290*/  MOV R3, R5 ;  /* 0x0000000500037202 */ /* 0x000fe40000000f00 */
[----:B------:R-:W-:Y:S01]  /*02a0*/  LEA R27, R27, R18, 0x2 ;  /* 0x000000121b1b7211 */ /* 0x000fe200078e10ff */
[----:B0-----:R-:W-:-:S04]  /*02b0*/  UIMAD.WIDE.U32 UR6, UR21, 0x4, UR6 ;  /* 0x00000004150678a5 */ /* 0x001fc8000f8e0006 */
[----:B------:R-:W-:-:S04]  /*02c0*/  UIADD3 UR5, UP1, UPT, UR6, 0x10, URZ ;  /* 0x0000001006057890 */ /* 0x000fc8000ff3e0ff */
[----:B------:R-:W-:Y:S02]  /*02d0*/  UIADD3.X UR6, UPT, UPT, URZ, UR7, URZ, UP1, !UPT ;  /* 0x00000007ff067290 */ /* 0x000fe40008ffe4ff */
[----:B------:R-:W-:Y:S01]  /*02e0*/  MOV R10, UR5 ;  /* 0x00000005000a7c02 */ /* 0x000fe20008000f00 */
[----:B------:R-:W-:-:S03]  /*02f0*/  UMOV UR5, UR20 ;  /* 0x0000001400057c82 */ /* 0x000fc60008000000 */
[----:B------:R-:W-:-:S07]  /*0300*/  MOV R13, UR6 ;  /* 0x00000006000d7c02 */ /* 0x000fce0008000f00 */
.L_x_14:
[----:B------:R-:W0:Y:S01]  /*0310*/  LDC.64 R6, c[0x0][0x388] ;  /* 0x0000e200ff067b82 */ /* 0x000e220000000a00 */
[----:B------:R-:W-:Y:S01]  /*0320*/  MOV R8, R10 ;  /* 0x0000000a00087202 */ /* 0x000fe20000000f00 */
[----:B------:R-:W-:Y:S01]  /*0330*/  IMAD.MOV.U32 R9, RZ, RZ, R13 ;  /* 0x000000ffff097224 */ /* 0x000fe200078e000d */
[----:B------:R-:W2:Y:S04]  /*0340*/  LDG.E R10, desc[UR22][R2.64] ;  /* 0x00000016020a7981 */ /* 0x000ea8000c1e1900 */
[----:B------:R-:W2:Y:S04]  /*0350*/  LDG.E R11, desc[UR22][R8.64+-0x10] ;  /* 0xfffff016080b7981 */ /* 0x000ea8000c1e1900 */
[----:B------:R-:W3:Y:S04]  /*0360*/  LDG.E R13, desc[UR22][R8.64+-0xc] ;  /* 0xfffff416080d7981 */ /* 0x000ee8000c1e1900 */
[----:B------:R-:W4:Y:S04]  /*0370*/  LDG.E R26, desc[UR22][R8.64+-0x8] ;  /* 0xfffff816081a7981 */ /* 0x000f28000c1e1900 */
[----:B------:R-:W5:Y:S04]  /*0380*/  LDG.E R24, desc[UR22][R8.64+-0x4] ;  /* 0xfffffc1608187981 */ /* 0x000f68000c1e1900 */
[----:B------:R-:W5:Y:S01]  /*0390*/  LDG.E R28, desc[UR22][R8.64+0x4] ;  /* 0x00000416081c7981 */ /* 0x000f62000c1e1900 */
[----:B0-----:R-:W-:-:S04]  /*03a0*/  IMAD.WIDE.U32 R14, R29, 0x4, R6 ;  /* 0x000000041d0e7825 */ /* 0x001fc800078e0006 */
[----:B------:R-:W-:Y:S02]  /*03b0*/  IMAD.WIDE.U32 R16, R21, 0x4, R6 ;  /* 0x0000000415107825 */ /* 0x000fe400078e0006 */
[----:B------:R-:W3:Y:S04]  /*03c0*/  LDG.E R14, desc[UR22][R14.64] ;  /* 0x000000160e0e7981 */ /* 0x000ee8000c1e1900 */
[----:B------:R3:W4:Y:S01]  /*03d0*/  LDG.E R16, desc[UR22][R16.64] ;  /* 0x0000001610107981 */ /* 0x000722000c1e1900 */
[----:B--2---:R-:W-:Y:S02]  /*03e0*/  IMAD R0, R11, R10, R0 ;  /* 0x0000000a0b007224 */ /* 0x004fe400078e0200 */
[----:B------:R-:W-:-:S06]  /*03f0*/  IMAD.WIDE.U32 R10, R25, 0x4, R6 ;  /* 0x00000004190a7825 */ /* 0x000fcc00078e0006 */
[----:B------:R-:W5:Y:S04]  /*0400*/  LDG.E R10, desc[UR22][R10.64] ;  /* 0x000000160a0a7981 */ /* 0x000f68000c1e1900 */
[----:B------:R-:W2:Y:S01]  /*0410*/  LDG.E R11, desc[UR22][R8.64+0x8] ;  /* 0x00000816080b7981 */ /* 0x000ea2000c1e1900 */
[----:B---3--:R-:W-:Y:S02]  /*0420*/  IMAD R17, R13, R14, R0 ;  /* 0x0000000e0d117224 */ /* 0x008fe400078e0200 */
[--C-:B------:R-:W-:Y:S01]  /*0430*/  IMAD.WIDE.U32 R12, R27, 0x4, R6.reuse ;  /* 0x000000041b0c7825 */ /* 0x100fe200078e0006 */
[----:B------:R-:W3:Y:S03]  /*0440*/  LDG.E R0, desc[UR22][R8.64] ;  /* 0x0000001608007981 */ /* 0x000ee6000c1e1900 */
[----:B------:R-:W-:-:S02]  /*0450*/  IMAD.WIDE.U32 R14, R23, 0x4, R6 ;  /* 0x00000004170e7825 */ /* 0x000fc400078e0006 */
[----:B------:R-:W3:Y:S02]  /*0460*/  LDG.E R13, desc[UR22][R12.64] ;  /* 0x000000160c0d7981 */ /* 0x000ee4000c1e1900 */
[----:B----4-:R-:W-:Y:S02]  /*0470*/  IMAD R26, R26, R16, R17 ;  /* 0x000000101a1a7224 */ /* 0x010fe400078e0211 */
[--C-:B------:R-:W-:Y:S01]  /*0480*/  IMAD.WIDE.U32 R16, R20, 0x4, R6.reuse ;  /* 0x0000000414107825 */ /* 0x100fe200078e0006 */
[----:B------:R-:W4:Y:S03]  /*0490*/  LDG.E R14, desc[UR22][R14.64] ;  /* 0x000000160e0e7981 */ /* 0x000f26000c1e1900 */
[----:B------:R-:W-:Y:S02]  /*04a0*/  IMAD.WIDE.U32 R6, R22, 0x4, R6 ;  /* 0x0000000416067825 */ /* 0x000fe400078e0006 */
[----:B------:R-:W2:Y:S04]  /*04b0*/  LDG.E R16, desc[UR22][R16.64] ;  /* 0x0000001610107981 */ /* 0x000ea8000c1e1900 */
[----:B------:R0:W2:Y:S04]  /*04c0*/  LDG.E R7, desc[UR22][R6.64] ;  /* 0x0000001606077981 */ /* 0x0000a8000c1e1900 */
[----:B------:R1:W2:Y:S01]  /*04d0*/  LDG.E R12, desc[UR22][R8.64+0xc] ;  /* 0x00000c16080c7981 */ /* 0x0002a2000c1e1900 */
[----:B------:R-:W-:-:S04]  /*04e0*/  UIADD3 UR5, UPT, UPT, UR5, 0x8, URZ ;  /* 0x0000000805057890 */ /* 0x000fc8000fffe0ff */
[----:B------:R-:W-:Y:S01]  /*04f0*/  UISETP.NE.AND UP1, UPT, UR5, URZ, UPT ;  /* 0x000000ff0500728c */ /* 0x000fe2000bf25270 */
[----:B0-----:R-:W-:-:S04]  /*0500*/  MOV R6, UR25 ;  /* 0x0000001900067c02 */ /* 0x001fc80008000f00 */
[C---:B------:R-:W-:Y:S02]  /*0510*/  LEA R25, R6.reuse, R25, 0x3 ;  /* 0x0000001906197211 */ /* 0x040fe400078e18ff */
[----:B------:R-:W-:Y:S01]  /*0520*/  LEA R23, R6, R23, 0x3 ;  /* 0x0000001706177211 */ /* 0x000fe200078e18ff */
[----:B-----5:R-:W-:Y:S01]  /*0530*/  IMAD R10, R24, R10, R26 ;  /* 0x0000000a180a7224 */ /* 0x020fe200078e021a */
[----:B------:R-:W-:-:S04]  /*0540*/  MOV R24, UR25 ;  /* 0x0000001900187c02 */ /* 0x000fc80008000f00 */
[C---:B------:R-:W-:Y:S01]  /*0550*/  LEA R21, R24.reuse, R21, 0x3 ;  /* 0x0000001518157211 */ /* 0x040fe200078e18ff */
[----:B------:R-:W-:-:S04]  /*0560*/  IMAD.WIDE.U32 R2, R24, 0x20, R2 ;  /* 0x0000002018027825 */ /* 0x000fc800078e0002 */
[----:B---3--:R-:W-:Y:S01]  /*0570*/  IMAD R0, R0, R13, R10 ;  /* 0x0000000d00007224 */ /* 0x008fe200078e020a */
[----:B------:R-:W-:-:S03]  /*0580*/  IADD3 R10, P0, PT, R8, 0x20, RZ ;  /* 0x00000020080a7810 */ /* 0x000fc60007f1e0ff */
[----:B----4-:R-:W-:Y:S01]  /*0590*/  IMAD R0, R28, R14, R0 ;  /* 0x0000000e1c007224 */ /* 0x010fe200078e0200 */
[----:B------:R-:W-:Y:S01]  /*05a0*/  IADD3.X R13, PT, PT, RZ, R9, RZ, P0, !PT ;  /* 0x00000009ff0d7210 */ /* 0x000fe200007fe4ff */
[----:B-1----:R-:W-:Y:S01]  /*05b0*/  IMAD.U32 R8, RZ, RZ, UR25 ;  /* 0x00000019ff087e24 */ /* 0x002fe2000f8e00ff */
[----:B------:R-:W-:Y:S01]  /*05c0*/  MOV R14, UR25 ;  /* 0x00000019000e7c02 */ /* 0x000fe20008000f00 */
[----:B------:R-:W-:Y:S02]  /*05d0*/  IMAD.U32 R9, RZ, RZ, UR25 ;  /* 0x00000019ff097e24 */ /* 0x000fe4000f8e00ff */
[----:B--2---:R-:W-:Y:S01]  /*05e0*/  IMAD R0, R11, R16, R0 ;  /* 0x000000100b007224 */ /* 0x004fe200078e0200 */
[----:B------:R-:W-:Y:S02]  /*05f0*/  MOV R11, UR25 ;  /* 0x00000019000b7c02 */ /* 0x000fe40008000f00 */
[----:B------:R-:W-:Y:S02]  /*0600*/  LEA R29, R14, R29, 0x3 ;  /* 0x0000001d0e1d7211 */ /* 0x000fe400078e18ff */
[----:B------:R-:W-:-:S02]  /*0610*/  LEA R27, R8, R27, 0x3 ;  /* 0x0000001b081b7211 */ /* 0x000fc400078e18ff */
[----:B------:R-:W-:Y:S01]  /*0620*/  LEA R20, R9, R20, 0x3 ;  /* 0x0000001409147211 */ /* 0x000fe200078e18ff */
[----:B------:R-:W-:Y:S01]  /*0630*/  IMAD R0, R12, R7, R0 ;  /* 0x000000070c007224 */ /* 0x000fe200078e0200 */
[----:B------:R-:W-:Y:S01]  /*0640*/  LEA R22, R11, R22, 0x3 ;  /* 0x000000160b167211 */ /* 0x000fe200078e18ff */
[----:B------:R-:W-:Y:S06]  /*0650*/  BRA.U UP1, `(.L_x_14) ;  /* 0xfffffffd012c7547 */ /* 0x000fec000b83ffff */
[----:B------:R-:W-:-:S05]  /*0660*/  UMOV UR5, UR15 ;  /* 0x0000000f00057c82 */ /* 0x000fca0008000000 */
.L_x_13:
[----:B------:R-:W-:-:S09]  /*0670*/  UISETP.NE.AND UP1, UPT, UR24, URZ, UPT ;  /* 0x000000ff1800728c */ /* 0x000fd2000bf25270 */
[----:B------:R-:W-:Y:S05]  /*0680*/  BRA.U !UP1, `(.L_x_15) ;  /* 0x00000005094c7547 */ /* 0x000fea000b800000 */
[----:B------:R-:W-:Y:S01]  /*0690*/  UISETP.NE.AND UP1, UPT, UR14, URZ, UPT ;  /* 0x000000ff0e00728c */ /* 0x000fe2000bf25270 */
[----:B------:R-:W-:Y:S10]  /*06a0*/  BRA.U !UP0, `(.L_x_16) ;  /* 0x0000000108987547 */ /* 0x000ff4000b800000 */
[----:B------:R-:W0:Y:S01]  /*06b0*/  LDCU.128 UR8, c[0x0][0x380] ;  /* 0x00007000ff0877ac */ /* 0x000e220008000c00 */
[----:B------:R-:W-:Y:S02]  /*06c0*/  HFMA2 R7, -RZ, RZ, 0, 2.384185791015625e-07 ;  /* 0x00000004ff077431 */ /* 0x000fe400000001ff */
[----:B------:R-:W-:Y:S01]  /*06d0*/  IMAD.U32 R3, RZ, RZ, UR5 ;  /* 0x00000005ff037e24 */ /* 0x000fe2000f8e00ff */
[----:B------:R-:W-:Y:S01]  /*06e0*/  MOV R9, 0x4 ;  /* 0x0000000400097802 */ /* 0x000fe20000000f00 */
[----:B------:R-:W1:Y:S02]  /*06f0*/  LDCU.64 UR16, c[0x0][0x380] ;  /* 0x00007000ff1077ac */ /* 0x000e640008000a00 */
[----:B------:R-:W-:Y:S01]  /*0700*/  IMAD R2, R3, UR25, R18 ;  /* 0x0000001903027c24 */ /* 0x000fe2000f8e0212 */
[----:B------:R-:W-:Y:S02]  /*0710*/  UIADD3 UR6, UPT, UPT, UR21, UR5, URZ ;  /* 0x0000000515067290 */ /* 0x000fe4000fffe0ff */
[----:B------:R-:W-:Y:S01]  /*0720*/  UIADD3 UR12, UP2, UPT, UR21, UR5, URZ ;  /* 0x00000005150c7290 */ /* 0x000fe2000ff5e0ff */
[----:B------:R-:W-:Y:S01]  /*0730*/  HFMA2 R10, -RZ, RZ, 0, 2.384185791015625e-07 ;  /* 0x00000004ff0a7431 */ /* 0x000fe200000001ff */
[----:B0-----:R-:W-:Y:S01]  /*0740*/  UIMAD.WIDE.U32 UR6, UR6, 0x4, UR8 ;  /* 0x00000004060678a5 */ /* 0x001fe2000f8e0008 */
[----:B------:R-:W-:Y:S01]  /*0750*/  IMAD.WIDE.U32 R6, R2, R7, UR10 ;  /* 0x0000000a02067e25 */ /* 0x000fe2000f8e0007 */
[----:B------:R-:W-:-:S02]  /*0760*/  UIADD3.X UR8, UPT, UPT, URZ, URZ, URZ, UP2, !UPT ;  /* 0x000000ffff087290 */ /* 0x000fc400097fe4ff */
[----:B-1----:R-:W-:Y:S01]  /*0770*/  ULEA UR9, UP2, UR12, UR16, 0x2 ;  /* 0x000000100c097291 */ /* 0x002fe2000f8410ff */
[----:B------:R-:W-:Y:S01]  /*0780*/  VIADD R2, R2, UR25 ;  /* 0x0000001902027c36 */ /* 0x000fe20008000000 */
[----:B------:R-:W-:Y:S01]  /*0790*/  MOV R13, UR7 ;  /* 0x00000007000d7c02 */ /* 0x000fe20008000f00 */
[----:B------:R0:W2:Y:S01]  /*07a0*/  LDG.E R14, desc[UR22][R6.64] ;  /* 0x00000016060e7981 */ /* 0x0000a2000c1e1900 */
[----:B------:R-:W-:Y:S01]  /*07b0*/  ULEA.HI.X UR8, UR12, UR17, UR8, 0x2, UP2 ;  /* 0x000000110c087291 */ /* 0x000fe200090f1408 */
[----:B------:R-:W-:Y:S01]  /*07c0*/  MOV R12, UR6 ;  /* 0x00000006000c7c02 */ /* 0x000fe20008000f00 */
[C---:B------:R-:W-:Y:S01]  /*07d0*/  IMAD.WIDE.U32 R8, R2.reuse, R9, UR10 ;  /* 0x0000000a02087e25 */ /* 0x040fe2000f8e0009 */
[----:B------:R-:W-:Y:S02]  /*07e0*/  IADD3 R15, PT, PT, R2, UR25, RZ ;  /* 0x00000019020f7c10 */ /* 0x000fe4000fffe0ff */
[----:B------:R-:W-:Y:S01]  /*07f0*/  MOV R2, UR9 ;  /* 0x0000000900027c02 */ /* 0x000fe20008000f00 */
[----:B------:R-:W2:Y:S01]  /*0800*/  LDG.E R13, desc[UR22][R12.64] ;  /* 0x000000160c0d7981 */ /* 0x000ea2000c1e1900 */
[----:B------:R-:W-:Y:S01]  /*0810*/  MOV R3, UR8 ;  /* 0x0000000800037c02 */ /* 0x000fe20008000f00 */
[----:B------:R-:W-:Y:S01]  /*0820*/  IMAD.MOV.U32 R17, RZ, RZ, 0x4 ;  /* 0x00000004ff117424 */ /* 0x000fe200078e00ff */
[C---:B0-----:R-:W-:Y:S01]  /*0830*/  IADD3 R6, PT, PT, R15.reuse, UR25, RZ ;  /* 0x000000190f067c10 */ /* 0x041fe2000fffe0ff */
[----:B------:R-:W-:Y:S01]  /*0840*/  IMAD.WIDE.U32 R10, R15, R10, UR10 ;  /* 0x0000000a0f0a7e25 */ /* 0x000fe2000f8e000a */
[----:B------:R-:W3:Y:S04]  /*0850*/  LDG.E R8, desc[UR22][R8.64] ;  /* 0x0000001608087981 */ /* 0x000ee8000c1e1900 */
[----:B------:R-:W3:Y:S01]  /*0860*/  LDG.E R16, desc[UR22][R2.64+0x4] ;  /* 0x0000041602107981 */ /* 0x000ee2000c1e1900 */
[----:B------:R-:W-:-:S03]  /*0870*/  IMAD.WIDE.U32 R6, R6, R17, UR10 ;  /* 0x0000000a06067e25 */ /* 0x000fc6000f8e0011 */
        /* <DEDUP_REMOVED lines=9> */
.L_x_16:
[----:B------:R-:W-:Y:S05]  /*0910*/  BRA.U !UP1, `(.L_x_15) ;  /* 0x0000000109a87547 */ /* 0x000fea000b800000 */
[----:B------:R-:W-:Y:S01]  /*0920*/  UISETP.NE.AND UP2, UPT, UR14, 0x1, UPT ;  /* 0x000000010e00788c */ /* 0x000fe2000bf45270 */
[----:B------:R-:W-:Y:S01]  /*0930*/  MOV R3, UR5 ;  /* 0x0000000500037c02 */ /* 0x000fe20008000f00 */
[----:B------:R-:W-:Y:S01]  /*0940*/  ULOP3.LUT UP1, URZ, UR13, 0x1, URZ, 0xc0, !UPT ;  /* 0x000000010dff7892 */ /* 0x000fe2000f82c0ff */
[----:B------:R-:W-:-:S03]  /*0950*/  MOV R7, 0x4 ;  /* 0x0000000400077802 */ /* 0x000fc60000000f00 */
[----:B------:R-:W-:Y:S02]  /*0960*/  PLOP3.LUT P0, PT, PT, PT, UP2, 0x80, 0x8 ;  /* 0x000000000008781c */ /* 0x000fe40003f0f028 */
[----:B------:R-:W-:-:S03]  /*0970*/  PLOP3.LUT P1, PT, PT, PT, UP1, 0x80, 0x8 ;  /* 0x000000000008781c */ /* 0x000fc60003f2f018 */
[----:B------:R-:W0:Y:S01]  /*0980*/  @UP2 LDCU.128 UR8, c[0x0][0x380] ;  /* 0x00007000ff0827ac */ /* 0x000e220008000c00 */
[----:B------:R-:W1:Y:S01]  /*0990*/  @UP2 LDCU.64 UR12, c[0x0][0x380] ;  /* 0x00007000ff0c27ac */ /* 0x000e620008000a00 */
[----:B------:R-:W2:Y:S06]  /*09a0*/  @UP1 LDCU.128 UR16, c[0x0][0x380] ;  /* 0x00007000ff1017ac */ /* 0x000eac0008000c00 */
[----:B------:R-:W-:Y:S01]  /*09b0*/  @P0 IMAD R6, R3, UR25, R18 ;  /* 0x0000001903060c24 */ /* 0x000fe2000f8e0212 */
[----:B------:R-:W-:Y:S02]  /*09c0*/  @UP2 UIADD3 UR6, UPT, UPT, UR21, UR5, URZ ;  /* 0x0000000515062290 */ /* 0x000fe4000fffe0ff */
[----:B------:R-:W-:-:S02]  /*09d0*/  @UP2 UIADD3 UR7, UP3, UPT, UR21, UR5, URZ ;  /* 0x0000000515072290 */ /* 0x000fc4000ff7e0ff */
[----:B------:R-:W-:Y:S02]  /*09e0*/  @UP2 UIADD3 UR5, UPT, UPT, UR5, 0x2, URZ ;  /* 0x0000000205052890 */ /* 0x000fe4000fffe0ff */
[----:B0-----:R-:W-:Y:S01]  /*09f0*/  @UP2 UIMAD.WIDE.U32 UR8, UR6, 0x4, UR8 ;  /* 0x00000004060828a5 */ /* 0x001fe2000f8e0008 */
[CC--:B------:R-:W-:Y:S01]  /*0a00*/  @P0 IMAD.WIDE.U32 R2, R6.reuse, R7.reuse, UR10 ;  /* 0x0000000a06020e25 */ /* 0x0c0fe2000f8e0007 */
[----:B------:R-:W-:Y:S01]  /*0a10*/  @UP2 UIADD3.X UR6, UPT, UPT, URZ, URZ, URZ, UP3, !UPT ;  /* 0x000000ffff062290 */ /* 0x000fe20009ffe4ff */
[----:B------:R-:W-:Y:S01]  /*0a20*/  @P0 IADD3 R6, PT, PT, R6, UR25, RZ ;  /* 0x0000001906060c10 */ /* 0x000fe2000fffe0ff */
[----:B-1----:R-:W-:Y:S01]  /*0a30*/  @UP2 ULEA UR12, UP3, UR7, UR12, 0x2 ;  /* 0x0000000c070c2291 */ /* 0x002fe2000f8610ff */
[----:B------:R-:W-:Y:S01]  /*0a40*/  IMAD.U32 R15, RZ, RZ, UR25 ;  /* 0x00000019ff0f7e24 */ /* 0x000fe2000f8e00ff */
[----:B------:R-:W-:Y:S01]  /*0a50*/  MOV R9, UR9 ;  /* 0x0000000900097c02 */ /* 0x000fe20008000f00 */
[----:B------:R0:W3:Y:S01]  /*0a60*/  @P0 LDG.E R14, desc[UR22][R2.64] ;  /* 0x00000016020e0981 */ /* 0x0000e2000c1e1900 */
[----:B------:R-:W-:Y:S01]  /*0a70*/  @UP2 ULEA.HI.X UR13, UR7, UR13, UR6, 0x2, UP3 ;  /* 0x0000000d070d2291 */ /* 0x000fe200098f1406 */
[----:B------:R-:W-:Y:S01]  /*0a80*/  MOV R8, UR8 ;  /* 0x0000000800087c02 */ /* 0x000fe20008000f00 */
[----:B------:R-:W-:Y:S01]  /*0a90*/  @UP1 UIADD3 UR6, UPT, UPT, UR21, UR5, URZ ;  /* 0x0000000515061290 */ /* 0x000fe2000fffe0ff */
[----:B--2---:R-:W-:Y:S01]  /*0aa0*/  MOV R12, UR18 ;  /* 0x00000012000c7c02 */ /* 0x004fe20008000f00 */
[----:B------:R-:W-:Y:S01]  /*0ab0*/  @P1 IMAD R15, R15, UR5, R18 ;  /* 0x000000050f0f1c24 */ /* 0x000fe2000f8e0212 */
[----:B------:R-:W-:Y:S01]  /*0ac0*/  MOV R13, UR19 ;  /* 0x00000013000d7c02 */ /* 0x000fe20008000f00 */
[----:B------:R-:W-:Y:S01]  /*0ad0*/  @UP1 UIMAD.WIDE.U32 UR6, UR6, 0x4, UR16 ;  /* 0x00000004060618a5 */ /* 0x000fe2000f8e0010 */
[----:B------:R-:W-:Y:S01]  /*0ae0*/  @P0 IMAD.WIDE.U32 R6, R6, R7, UR10 ;  /* 0x0000000a06060e25 */ /* 0x000fe2000f8e0007 */
[----:B------:R-:W-:Y:S01]  /*0af0*/  MOV R11, UR13 ;  /* 0x0000000d000b7c02 */ /* 0x000fe20008000f00 */
[----:B------:R-:W3:Y:S02]  /*0b00*/  @P0 LDG.E R9, desc[UR22][R8.64] ;  /* 0x0000001608090981 */ /* 0x000ee4000c1e1900 */
[----:B------:R-:W-:-:S02]  /*0b10*/  IMAD.U32 R10, RZ, RZ, UR12 ;  /* 0x0000000cff0a7e24 */ /* 0x000fc4000f8e00ff */
[----:B0-----:R-:W-:Y:S01]  /*0b20*/  @P1 IMAD.WIDE.U32 R2, R15, 0x4, R12 ;  /* 0x000000040f021825 */ /* 0x001fe200078e000c */
[----:B------:R-:W-:Y:S01]  /*0b30*/  MOV R13, UR7 ;  /* 0x00000007000d7c02 */ /* 0x000fe20008000f00 */
[----:B------:R-:W2:Y:S01]  /*0b40*/  @P0 LDG.E R6, desc[UR22][R6.64] ;  /* 0x0000001606060981 */ /* 0x000ea2000c1e1900 */
[----:B------:R-:W-:-:S03]  /*0b50*/  MOV R12, UR6 ;  /* 0x00000006000c7c02 */ /* 0x000fc60008000f00 */
[----:B------:R-:W2:Y:S04]  /*0b60*/  @P0 LDG.E R11, desc[UR22][R10.64+0x4] ;  /* 0x000004160a0b0981 */ /* 0x000ea8000c1e1900 */
[----:B------:R-:W4:Y:S04]  /*0b70*/  @P1 LDG.E R2, desc[UR22][R2.64] ;  /* 0x0000001602021981 */ /* 0x000f28000c1e1900 */
[----:B------:R-:W4:Y:S01]  /*0b80*/  @P1 LDG.E R13, desc[UR22][R12.64] ;  /* 0x000000160c0d1981 */ /* 0x000f22000c1e1900 */
[----:B---3--:R-:W-:-:S04]  /*0b90*/  @P0 IMAD R14, R9, R14, R0 ;  /* 0x0000000e090e0224 */ /* 0x008fc800078e0200 */
[----:B--2---:R-:W-:-:S04]  /*0ba0*/  @P0 IMAD R0, R11, R6, R14 ;  /* 0x000000060b000224 */ /* 0x004fc800078e020e */
[----:B----4-:R-:W-:-:S07]  /*0bb0*/  @P1 IMAD R0, R13, R2, R0 ;  /* 0x000000020d001224 */ /* 0x010fce00078e0200 */
.L_x_15:
[----:B------:R-:W0:Y:S01]  /*0bc0*/  LDCU UR5, c[0x0][0x398] ;  /* 0x00007300ff0577ac */ /* 0x000e220008000800 */
[----:B------:R-:W1:Y:S01]  /*0bd0*/  LDC.64 R2, c[0x0][0x390] ;  /* 0x0000e400ff027b82 */ /* 0x000e620000000a00 */
[----:B------:R-:W-:-:S05]  /*0be0*/  MOV R7, UR25 ;  /* 0x0000001900077c02 */ /* 0x000fca0008000f00 */
[----:B------:R-:W-:Y:S01]  /*0bf0*/  IMAD R7, R7, UR4, R18 ;  /* 0x0000000407077c24 */ /* 0x000fe2000f8e0212 */
[----:B------:R-:W-:-:S04]  /*0c00*/  UIADD3 UR4, UPT, UPT, UR4, 0x1, URZ ;  /* 0x0000000104047890 */ /* 0x000fc8000fffe0ff */
[----:B0-----:R-:W-:-:S06]  /*0c10*/  UISETP.NE.AND UP1, UPT, UR4, UR5, UPT ;  /* 0x000000050400728c */ /* 0x001fcc000bf25270 */
[----:B------:R-:W-:Y:S01]  /*0c20*/  PLOP3.LUT P0, PT, PT, PT, UP1, 0x80, 0x8 ;  /* 0x000000000008781c */ /* 0x000fe20003f0f018 */
[----:B-1----:R-:W-:-:S05]  /*0c30*/  IMAD.WIDE.U32 R2, R7, 0x4, R2 ;  /* 0x0000000407027825 */ /* 0x002fca00078e0002 */
[----:B------:R0:W-:Y:S07]  /*0c40*/  STG.E desc[UR22][R2.64], R0 ;  /* 0x0000000002007986 */ /* 0x0001ee000c101916 */
[----:B------:R-:W-:Y:S05]  /*0c50*/  @!P0 EXIT ;  /* 0x000000000000894d */ /* 0x000fea0003800000 */
[----:B------:R-:W-:Y:S05]  /*0c60*/  BRA `(.L_x_17) ;  /* 0xfffffff400387947 */ /* 0x000fea000383ffff */
.L_x_12:
[C---:B------:R-:W-:Y:S01]  /*0c70*/  ISETP.GE.U32.AND P1, PT, R0.reuse, 0x8, PT ;  /* 0x000000080000780c */ /* 0x040fe20003f26070 */
[----:B------:R-:W-:Y:S01]  /*0c80*/  IMAD.MOV.U32 R3, RZ, RZ, RZ ;  /* 0x000000ffff037224 */ /* 0x000fe200078e00ff */
[----:B------:R-:W-:-:S04]  /*0c90*/  LOP3.LUT R2, R0, 0x7, RZ, 0xc0, !PT ;  /* 0x0000000700027812 */ /* 0x000fc800078ec0ff */
[----:B------:R-:W-:-:S07]  /*0ca0*/  ISETP.NE.AND P0, PT, R2, RZ, PT ;  /* 0x000000ff0200720c */ /* 0x000fce0003f05270 */
[----:B------:R-:W-:Y:S06]  /*0cb0*/  @!P1 BRA `(.L_x_18) ;  /* 0x00000000007c9947 */ /* 0x000fec0003800000 */
[----:B------:R-:W0:Y:S01]  /*0cc0*/  LDC.64 R4, c[0x0][0x390] ;  /* 0x0000e400ff047b82 */ /* 0x000e220000000a00 */
[----:B------:R-:W-:Y:S01]  /*0cd0*/  LOP3.LUT R3, R0, 0x7ffffff8, RZ, 0xc0, !PT ;  /* 0x7ffffff800037812 */ /* 0x000fe200078ec0ff */
[----:B------:R-:W-:-:S06]  /*0ce0*/  UMOV UR4, URZ ;  /* 0x000000ff00047c82 */ /* 0x000fcc0008000000 */
.L_x_19:
[----:B--2---:R-:W-:Y:S01]  /*0cf0*/  MOV R7, UR4 ;  /* 0x0000000400077c02 */ /* 0x004fe20008000f00 */
[----:B------:R-:W-:-:S04]  /*0d00*/  UIADD3 UR4, UPT, UPT, UR4, 0x8, URZ ;  /* 0x0000000804047890 */ /* 0x000fc8000fffe0ff */
[----:B-1----:R-:W-:Y:S02]  /*0d10*/  IMAD R7, R7, UR25, R18 ;  /* 0x0000001907077c24 */ /* 0x002fe4000f8e0212 */
[----:B------:R-:W-:-:S03]  /*0d20*/  ISETP.NE.AND P1, PT, R3, UR4, PT ;  /* 0x0000000403007c0c */ /* 0x000fc6000bf25270 */
[C---:B------:R-:W-:Y:S01]  /*0d30*/  IADD3 R9, PT, PT, R7.reuse, UR25, RZ ;  /* 0x0000001907097c10 */ /* 0x040fe2000fffe0ff */
[----:B0-----:R-:W-:-:S03]  /*0d40*/  IMAD.WIDE.U32 R6, R7, 0x4, R4 ;  /* 0x0000000407067825 */ /* 0x001fc600078e0004 */
[C---:B------:R-:W-:Y:S01]  /*0d50*/  IADD3 R11, PT, PT, R9.reuse, UR25, RZ ;  /* 0x00000019090b7c10 */ /* 0x040fe2000fffe0ff */
[--C-:B------:R-:W-:Y:S01]  /*0d60*/  IMAD.WIDE.U32 R8, R9, 0x4, R4.reuse ;  /* 0x0000000409087825 */ /* 0x100fe200078e0004 */
[----:B------:R2:W-:Y:S02]  /*0d70*/  STG.E desc[UR22][R6.64], RZ ;  /* 0x000000ff06007986 */ /* 0x0005e4000c101916 */
[C---:B------:R-:W-:Y:S01]  /*0d80*/  IADD3 R13, PT, PT, R11.reuse, UR25, RZ ;  /* 0x000000190b0d7c10 */ /* 0x040fe2000fffe0ff */
[--C-:B------:R-:W-:Y:S01]  /*0d90*/  IMAD.WIDE.U32 R10, R11, 0x4, R4.reuse ;  /* 0x000000040b0a7825 */ /* 0x100fe200078e0004 */
[----:B------:R2:W-:Y:S03]  /*0da0*/  STG.E desc[UR22][R8.64], RZ ;  /* 0x000000ff08007986 */ /* 0x0005e6000c101916 */
[C---:B------:R-:W-:Y:S01]  /*0db0*/  VIADD R15, R13.reuse, UR25 ;  /* 0x000000190d0f7c36 */ /* 0x040fe20008000000 */
[----:B------:R2:W-:Y:S01]  /*0dc0*/  STG.E desc[UR22][R10.64], RZ ;  /* 0x000000ff0a007986 */ /* 0x0005e2000c101916 */
[----:B------:R-:W-:-:S03]  /*0dd0*/  IMAD.WIDE.U32 R12, R13, 0x4, R4 ;  /* 0x000000040d0c7825 */ /* 0x000fc600078e0004 */
[C---:B------:R-:W-:Y:S01]  /*0de0*/  IADD3 R17, PT, PT, R15.reuse, UR25, RZ ;  /* 0x000000190f117c10 */ /* 0x040fe2000fffe0ff */
[--C-:B------:R-:W-:Y:S01]  /*0df0*/  IMAD.WIDE.U32 R14, R15, 0x4, R4.reuse ;  /* 0x000000040f0e7825 */ /* 0x100fe200078e0004 */
[----:B------:R2:W-:Y:S02]  /*0e00*/  STG.E desc[UR22][R12.64], RZ ;  /* 0x000000ff0c007986 */ /* 0x0005e4000c101916 */
[C---:B------:R-:W-:Y:S01]  /*0e10*/  IADD3 R21, PT, PT, R17.reuse, UR25, RZ ;  /* 0x0000001911157c10 */ /* 0x040fe2000fffe0ff */
[--C-:B------:R-:W-:Y:S01]  /*0e20*/  IMAD.WIDE.U32 R16, R17, 0x4, R4.reuse ;  /* 0x0000000411107825 */ /* 0x100fe200078e0004 */
[----:B------:R2:W-:Y:S02]  /*0e30*/  STG.E desc[UR22][R14.64], RZ ;  /* 0x000000ff0e007986 */ /* 0x0005e4000c101916 */
[C---:B------:R-:W-:Y:S01]  /*0e40*/  IADD3 R23, PT, PT, R21.reuse, UR25, RZ ;  /* 0x0000001915177c10 */ /* 0x040fe2000fffe0ff */
[--C-:B------:R-:W-:Y:S01]  /*0e50*/  IMAD.WIDE.U32 R20, R21, 0x4, R4.reuse ;  /* 0x0000000415147825 */ /* 0x100fe200078e0004 */
[----:B------:R2:W-:Y:S03]  /*0e60*/  STG.E desc[UR22][R16.64], RZ ;  /* 0x000000ff10007986 */ /* 0x0005e6000c101916 */
[----:B------:R-:W-:Y:S01]  /*0e70*/  IMAD.WIDE.U32 R22, R23, 0x4, R4 ;  /* 0x0000000417167825 */ /* 0x000fe200078e0004 */
[----:B------:R2:W-:Y:S04]  /*0e80*/  STG.E desc[UR22][R20.64], RZ ;  /* 0x000000ff14007986 */ /* 0x0005e8000c101916 */
[----:B------:R2:W-:Y:S01]  /*0e90*/  STG.E desc[UR22][R22.64], RZ ;  /* 0x000000ff16007986 */ /* 0x0005e2000c101916 */
[----:B------:R-:W-:Y:S05]  /*0ea0*/  @P1 BRA `(.L_x_19) ;  /* 0xfffffffc00901947 */ /* 0x000fea000383ffff */
.L_x_18:
[----:B------:R-:W-:Y:S05]  /*0eb0*/  @!P0 EXIT ;  /* 0x000000000000894d */ /* 0x000fea0003800000 */
[----:B------:R-:W-:Y:S02]  /*0ec0*/  ISETP.GE.U32.AND P0, PT, R2, 0x4, PT ;  /* 0x000000040200780c */ /* 0x000fe40003f06070 */
[----:B--2---:R-:W-:-:S04]  /*0ed0*/  LOP3.LUT R12, R0, 0x3, RZ, 0xc0, !PT ;  /* 0x00000003000c7812 */ /* 0x004fc800078ec0ff */
[----:B------:R-:W-:-:S07]  /*0ee0*/  ISETP.NE.AND P1, PT, R12, RZ, PT ;  /* 0x000000ff0c00720c */ /* 0x000fce0003f25270 */
[----:B------:R-:W-:Y:S06]  /*0ef0*/  @!P0 BRA `(.L_x_20) ;  /* 0x0000000000388947 */ /* 0x000fec0003800000 */
[----:B------:R-:W0:Y:S01]  /*0f00*/  LDC.64 R10, c[0x0][0x390] ;  /* 0x0000e400ff0a7b82 */ /* 0x000e220000000a00 */
[C---:B-1----:R-:W-:Y:S01]  /*0f10*/  IMAD R5, R3.reuse, UR25, R18 ;  /* 0x0000001903057c24 */ /* 0x042fe2000f8e0212 */
[----:B------:R-:W-:-:S04]  /*0f20*/  IADD3 R3, PT, PT, R3, 0x4, RZ ;  /* 0x0000000403037810 */ /* 0x000fc80007ffe0ff */
[----:B------:R-:W-:-:S05]  /*0f30*/  IADD3 R7, PT, PT, R5, UR25, RZ ;  /* 0x0000001905077c10 */ /* 0x000fca000fffe0ff */
[----:B------:R-:W-:-:S05]  /*0f40*/  VIADD R9, R7, UR25 ;  /* 0x0000001907097c36 */ /* 0x000fca0008000000 */
[----:B------:R-:W-:Y:S01]  /*0f50*/  IADD3 R13, PT, PT, R9, UR25, RZ ;  /* 0x00000019090d7c10 */ /* 0x000fe2000fffe0ff */
[----:B0-----:R-:W-:-:S04]  /*0f60*/  IMAD.WIDE.U32 R4, R5, 0x4, R10 ;  /* 0x0000000405047825 */ /* 0x001fc800078e000a */
[--C-:B------:R-:W-:Y:S01]  /*0f70*/  IMAD.WIDE.U32 R6, R7, 0x4, R10.reuse ;  /* 0x0000000407067825 */ /* 0x100fe200078e000a */
[----:B------:R0:W-:Y:S03]  /*0f80*/  STG.E desc[UR22][R4.64], RZ ;  /* 0x000000ff04007986 */ /* 0x0001e6000c101916 */
[--C-:B------:R-:W-:Y:S01]  /*0f90*/  IMAD.WIDE.U32 R8, R9, 0x4, R10.reuse ;  /* 0x0000000409087825 */ /* 0x100fe200078e000a */
[----:B------:R0:W-:Y:S03]  /*0fa0*/  STG.E desc[UR22][R6.64], RZ ;  /* 0x000000ff06007986 */ /* 0x0001e6000c101916 */
[----:B------:R-:W-:Y:S01]  /*0fb0*/  IMAD.WIDE.U32 R10, R13, 0x4, R10 ;  /* 0x000000040d0a7825 */ /* 0x000fe200078e000a */
[----:B------:R0:W-:Y:S04]  /*0fc0*/  STG.E desc[UR22][R8.64], RZ ;  /* 0x000000ff08007986 */ /* 0x0001e8000c101916 */
[----:B------:R0:W-:Y:S02]  /*0fd0*/  STG.E desc[UR22][R10.64], RZ ;  /* 0x000000ff0a007986 */ /* 0x0001e4000c101916 */
.L_x_20:
[----:B------:R-:W-:Y:S05]  /*0fe0*/  @!P1 EXIT ;  /* 0x000000000000994d */ /* 0x000fea0003800000 */
[----:B------:R-:W-:Y:S02]  /*0ff0*/  ISETP.NE.AND P0, PT, R12, 0x1, PT ;  /* 0x000000010c00780c */ /* 0x000fe40003f05270 */
[----:B------:R-:W-:-:S04]  /*1000*/  LOP3.LUT R0, R0, 0x1, RZ, 0xc0, !PT ;  /* 0x0000000100007812 */ /* 0x000fc800078ec0ff */
[----:B------:R-:W-:-:S07]  /*1010*/  ISETP.NE.U32.AND P1, PT, R0, 0x1, PT ;  /* 0x000000010000780c */ /* 0x000fce0003f25070 */
[----:B------:R-:W-:Y:S06]  /*1020*/  @!P0 BRA `(.L_x_21) ;  /* 0x0000000000208947 */ /* 0x000fec0003800000 */
[----:B0-----:R-:W0:Y:S01]  /*1030*/  LDC.64 R4, c[0x0][0x390] ;  /* 0x0000e400ff047b82 */ /* 0x001e220000000a00 */
[C---:B-1----:R-:W-:Y:S01]  /*1040*/  IMAD R7, R3.reuse, UR25, R18 ;  /* 0x0000001903077c24 */ /* 0x042fe2000f8e0212 */
[----:B------:R-:W-:-:S04]  /*1050*/  IADD3 R3, PT, PT, R3, 0x2, RZ ;  /* 0x0000000203037810 */ /* 0x000fc80007ffe0ff */
[C---:B------:R-:W-:Y:S01]  /*1060*/  IADD3 R9, PT, PT, R7.reuse, UR25, RZ ;  /* 0x0000001907097c10 */ /* 0x040fe2000fffe0ff */
[----:B0-----:R-:W-:-:S04]  /*1070*/  IMAD.WIDE.U32 R6, R7, 0x4, R4 ;  /* 0x0000000407067825 */ /* 0x001fc800078e0004 */
[----:B------:R-:W-:Y:S01]  /*1080*/  IMAD.WIDE.U32 R4, R9, 0x4, R4 ;  /* 0x0000000409047825 */ /* 0x000fe200078e0004 */
[----:B------:R2:W-:Y:S04]  /*1090*/  STG.E desc[UR22][R6.64], RZ ;  /* 0x000000ff06007986 */ /* 0x0005e8000c101916 */
[----:B------:R2:W-:Y:S02]  /*10a0*/  STG.E desc[UR22][R4.64], RZ ;  /* 0x000000ff04007986 */ /* 0x0005e4000c101916 */
.L_x_21:
[----:B------:R-:W-:Y:S05]  /*10b0*/  @P1 EXIT ;  /* 0x000000000000194d */ /* 0x000fea0003800000 */
[----:B0-2---:R-:W0:Y:S01]  /*10c0*/  LDC.64 R4, c[0x0][0x390] ;  /* 0x0000e400ff047b82 */ /* 0x005e220000000a00 */
[----:B-1----:R-:W-:-:S04]  /*10d0*/  IMAD R3, R3, UR25, R18 ;  /* 0x0000001903037c24 */ /* 0x002fc8000f8e0212 */
[----:B0-----:R-:W-:-:S05]  /*10e0*/  IMAD.WIDE.U32 R2, R3, 0x4, R4 ;  /* 0x0000000403027825 */ /* 0x001fca00078e0004 */
[----:B------:R-:W-:Y:S01]  /*10f0*/  STG.E desc[UR22][R2.64], RZ ;  /* 0x000000ff02007986 */ /* 0x000fe2000c101916 */
[----:B------:R-:W-:Y:S05]  /*1100*/  EXIT ;  /* 0x000000000000794d */ /* 0x000fea0003800000 */
.L_x_22:
        /* <DEDUP_REMOVED lines=15> */
.L_x_29:


//--------------------- .text._Z26multiplyKernel_elementwisePiS_S_i --------------------------
	.section	.text._Z26multiplyKernel_elementwisePiS_S_i,"ax",@progbits
	.align	128
        .global         _Z26multiplyKernel_elementwisePiS_S_i
        .type           _Z26multiplyKernel_elementwisePiS_S_i,@function
        .size           _Z26multiplyKernel_elementwisePiS_S_i,(.L_x_30 - _Z26multiplyKernel_elementwisePiS_S_i)
        .other          _Z26multiplyKernel_elementwisePiS_S_i,@"STO_CUDA_ENTRY STV_DEFAULT"
_Z26multiplyKernel_elementwisePiS_S_i:
.text._Z26multiplyKernel_elementwisePiS_S_i:
[----:B------:R-:W-:Y:S08]  /*0000*/  LDC R1, c[0x0][0x37c] ;  /* 0x0000df00ff017b82 */ /* 0x000ff00000000800 */
[----:B------:R-:W0:Y:S01]  /*0010*/  LDC R0, c[0x0][0x398] ;  /* 0x0000e600ff007b82 */ /* 0x000e220000000800 */
[----:B------:R-:W1:Y:S01]  /*0020*/  S2R R3, SR_TID.Y ;  /* 0x0000000000037919 */ /* 0x000e620000002200 */
[----:B------:R-:W2:Y:S01]  /*0030*/  LDCU.64 UR4, c[0x0][0x358] ;  /* 0x00006b00ff0477ac */ /* 0x000ea20008000a00 */
[----:B------:R-:W-:Y:S01]  /*0040*/  HFMA2 R20, -RZ, RZ, 0, 0 ;  /* 0x00000000ff147431 */ /* 0x000fe200000001ff */
[----:B------:R-:W3:Y:S04]  /*0050*/  S2R R2, SR_TID.X ;  /* 0x0000000000027919 */ /* 0x000ee80000002100 */
[----:B------:R-:W4:Y:S01]  /*0060*/  LDC R5, c[0x0][0x360] ;  /* 0x0000d800ff057b82 */ /* 0x000f220000000800 */
[----:B0-----:R-:W-:-:S13]  /*0070*/  ISETP.GE.AND P0, PT, R0, 0x1, PT ;  /* 0x000000010000780c */ /* 0x001fda0003f06270 */
[----:B-1234-:R-:W-:Y:S05]  /*0080*/  @!P0 BRA `(.L_x_23) ;  /* 0x0000000800248947 */ /* 0x01efea0003800000 */
[C---:B------:R-:W-:Y:S01]  /*0090*/  ISETP.GE.U32.AND P1, PT, R0.reuse, 0x8, PT ;  /* 0x000000080000780c */ /* 0x040fe20003f26070 */
[----:B------:R-:W-:Y:S01]  /*00a0*/  IMAD R7, R3, R0, RZ ;  /* 0x0000000003077224 */ /* 0x000fe200078e02ff */
[----:B------:R-:W-:Y:S02]  /*00b0*/  LOP3.LUT R6, R0, 0x7, RZ, 0xc0, !PT ;  /* 0x0000000700067812 */ /* 0x000fe400078ec0ff */
[----:B------:R-:W-:Y:S02]  /*00c0*/  MOV R8, RZ ;  /* 0x000000ff00087202 */ /* 0x000fe40000000f00 */
[----:B------:R-:W-:Y:S02]  /*00d0*/  ISETP.NE.AND P0, PT, R6, RZ, PT ;  /* 0x000000ff0600720c */ /* 0x000fe40003f05270 */
[----:B------:R-:W-:-:S05]  /*00e0*/  MOV R20, RZ ;  /* 0x000000ff00147202 */ /* 0x000fca0000000f00 */
[----:B------:R-:W-:Y:S06]  /*00f0*/  @!P1 BRA `(.L_x_24) ;  /* 0x0000000000f89947 */ /* 0x000fec0003800000 */
[----:B------:R-:W0:Y:S01]  /*0100*/  LDC.64 R8, c[0x0][0x380] ;  /* 0x0000e000ff087b82 */ /* 0x000e220000000a00 */
[----:B------:R-:W-:Y:S01]  /*0110*/  IADD3 R4, PT, PT, R2, R5, RZ ;  /* 0x0000000502047210 */ /* 0x000fe20007ffe0ff */
[C-C-:B------:R-:W-:Y:S01]  /*0120*/  IMAD R11, R5.reuse, 0x3, R2.reuse ;  /* 0x00000003050b7824 */ /* 0x140fe200078e0202 */
[CC--:B------:R-:W-:Y:S01]  /*0130*/  LEA R10, R5.reuse, R2.reuse, 0x1 ;  /* 0x00000002050a7211 */ /* 0x0c0fe200078e08ff */
[C-C-:B------:R-:W-:Y:S01]  /*0140*/  IMAD R27, R5.reuse, 0x5, R2.reuse ;  /* 0x00000005051b7824 */ /* 0x140fe200078e0202 */
[C---:B------:R-:W-:Y:S01]  /*0150*/  LEA R26, R5.reuse, R2, 0x2 ;  /* 0x00000002051a7211 */ /* 0x040fe200078e10ff */
[C-C-:B------:R-:W-:Y:S01]  /*0160*/  IMAD R28, R5.reuse, 0x6, R2.reuse ;  /* 0x00000006051c7824 */ /* 0x140fe200078e0202 */
[----:B------:R-:W-:Y:S01]  /*0170*/  MOV R20, RZ ;  /* 0x000000ff00147202 */ /* 0x000fe20000000f00 */
[----:B------:R-:W1:Y:S01]  /*0180*/  LDC.64 R12, c[0x0][0x388] ;  /* 0x0000e200ff0c7b82 */ /* 0x000e620000000a00 */
[----:B------:R-:W-:Y:S02]  /*0190*/  IMAD R29, R5, 0x7, R2 ;  /* 0x00000007051d7824 */ /* 0x000fe400078e0202 */
[----:B0-----:R-:W-:-:S03]  /*01a0*/  IMAD.WIDE.U32 R8, R7, 0x4, R8 ;  /* 0x0000000407087825 */ /* 0x001fc600078e0008 */
[----:B------:R-:W-:Y:S02]  /*01b0*/  IADD3 R19, P1, PT, R8, 0x10, RZ ;  /* 0x0000001008137810 */ /* 0x000fe40007f3e0ff */
[----:B------:R-:W-:Y:S01]  /*01c0*/  LOP3.LUT R8, R0, 0x7ffffff8, RZ, 0xc0, !PT ;  /* 0x7ffffff800087812 */ /* 0x000fe200078ec0ff */
[----:B-1----:R-:W-:Y:S01]  /*01d0*/  IMAD.WIDE.U32 R16, R2, 0x4, R12 ;  /* 0x0000000402107825 */ /* 0x002fe200078e000c */
[----:B------:R-:W-:Y:S02]  /*01e0*/  IADD3.X R22, PT, PT, RZ, R9, RZ, P1, !PT ;  /* 0x00000009ff167210 */ /* 0x000fe40000ffe4ff */
[----:B------:R-:W-:-:S07]  /*01f0*/  IADD3 R9, PT, PT, -R8, RZ, RZ ;  /* 0x000000ff08097210 */ /* 0x000fce0007ffe1ff */
.L_x_25:
[----:B------:R-:W-:Y:S01]  /*0200*/  IMAD.MOV.U32 R14, RZ, RZ, R19 ;  /* 0x000000ffff0e7224 */ /* 0x000fe200078e0013 */
[----:B------:R-:W-:Y:S01]  /*0210*/  MOV R15, R22 ;  /* 0x00000016000f7202 */ /* 0x000fe20000000f00 */
[--C-:B------:R-:W-:Y:S01]  /*0220*/  IMAD.WIDE.U32 R18, R4, 0x4, R12.reuse ;  /* 0x0000000404127825 */ /* 0x100fe200078e000c */
[----:B------:R-:W2:Y:S04]  /*0230*/  LDG.E R22, desc[UR4][R16.64] ;  /* 0x0000000410167981 */ /* 0x000ea8000c1e1900 */
[----:B------:R-:W2:Y:S04]  /*0240*/  LDG.E R21, desc[UR4][R14.64+-0x10] ;  /* 0xfffff0040e157981 */ /* 0x000ea8000c1e1900 */
[----:B------:R-:W3:Y:S04]  /*0250*/  LDG.E R18, desc[UR4][R18.64] ;  /* 0x0000000412127981 */ /* 0x000ee8000c1e1900 */
[----:B------:R-:W3:Y:S01]  /*0260*/  LDG.E R23, desc[UR4][R14.64+-0xc] ;  /* 0xfffff4040e177981 */ /* 0x000ee2000c1e1900 */
[----:B------:R-:W-:-:S06]  /*0270*/  IMAD.WIDE.U32 R24, R10, 0x4, R12 ;  /* 0x000000040a187825 */ /* 0x000fcc00078e000c */
[----:B------:R-:W4:Y:S04]  /*0280*/  LDG.E R24, desc[UR4][R24.64] ;  /* 0x0000000418187981 */ /* 0x000f28000c1e1900 */
[----:B------:R-:W5:Y:S01]  /*0290*/  LDG.E R25, desc[UR4][R14.64+0x4] ;  /* 0x000004040e197981 */ /* 0x000f62000c1e1900 */
[----:B--2---:R-:W-:-:S03]  /*02a0*/  IMAD R20, R21, R22, R20 ;  /* 0x0000001615147224 */ /* 0x004fc600078e0214 */
[----:B------:R-:W4:Y:S01]  /*02b0*/  LDG.E R21, desc[UR4][R14.64+-0x8] ;  /* 0xfffff8040e157981 */ /* 0x000f22000c1e1900 */
[----:B---3--:R-:W-:Y:S02]  /*02c0*/  IMAD R20, R23, R18, R20 ;  /* 0x0000001217147224 */ /* 0x008fe400078e0214 */
[----:B------:R-:W-:-:S06]  /*02d0*/  IMAD.WIDE.U32 R22, R11, 0x4, R12 ;  /* 0x000000040b167825 */ /* 0x000fcc00078e000c */
[----:B------:R-:W2:Y:S04]  /*02e0*/  LDG.E R22, desc[UR4][R22.64] ;  /* 0x0000000416167981 */ /* 0x000ea8000c1e1900 */
[----:B------:R-:W2:Y:S01]  /*02f0*/  LDG.E R23, desc[UR4][R14.64+-0x4] ;  /* 0xfffffc040e177981 */ /* 0x000ea2000c1e1900 */
[----:B------:R-:W-:-:S06]  /*0300*/  IMAD.WIDE.U32 R18, R26, 0x4, R12 ;  /* 0x000000041a127825 */ /* 0x000fcc00078e000c */
[----:B------:R-:W3:Y:S04]  /*0310*/  LDG.E R18, desc[UR4][R18.64] ;  /* 0x0000000412127981 */ /* 0x000ee8000c1e1900 */
[----:B------:R-:W3:Y:S01]  /*0320*/  LDG.E R19, desc[UR4][R14.64] ;  /* 0x000000040e137981 */ /* 0x000ee2000c1e1900 */
[----:B----4-:R-:W-:-:S04]  /*0330*/  IMAD R20, R21, R24, R20 ;  /* 0x0000001815147224 */ /* 0x010fc800078e0214 */
[----:B--2---:R-:W-:Y:S02]  /*0340*/  IMAD R22, R23, R22, R20 ;  /* 0x0000001617167224 */ /* 0x004fe400078e0214 */
[----:B------:R-:W-:-:S06]  /*0350*/  IMAD.WIDE.U32 R20, R27, 0x4, R12 ;  /* 0x000000041b147825 */ /* 0x000fcc00078e000c */
[----:B------:R-:W5:Y:S01]  /*0360*/  LDG.E R20, desc[UR4][R20.64] ;  /* 0x0000000414147981 */ /* 0x000f62000c1e1900 */
[----:B---3--:R-:W-:-:S03]  /*0370*/  IMAD R24, R19, R18, R22 ;  /* 0x0000001213187224 */ /* 0x008fc600078e0216 */
[----:B------:R-:W2:Y:S01]  /*0380*/  LDG.E R21, desc[UR4][R14.64+0xc] ;  /* 0x00000c040e157981 */ /* 0x000ea2000c1e1900 */
[----:B------:R-:W-:-:S03]  /*0390*/  IMAD.WIDE.U32 R22, R28, 0x4, R12 ;  /* 0x000000041c167825 */ /* 0x000fc600078e000c */
[----:B------:R-:W3:Y:S04]  /*03a0*/  LDG.E R19, desc[UR4][R14.64+0x8] ;  /* 0x000008040e137981 */ /* 0x000ee8000c1e1900 */
[----:B------:R-:W3:Y:S01]  /*03b0*/  LDG.E R22, desc[UR4][R22.64] ;  /* 0x0000000416167981 */ /* 0x000ee2000c1e1900 */
[----:B-----5:R-:W-:Y:S02]  /*03c0*/  IMAD R18, R25, R20, R24 ;  /* 0x0000001419127224 */ /* 0x020fe400078e0218 */
[----:B------:R-:W-:-:S06]  /*03d0*/  IMAD.WIDE.U32 R24, R29, 0x4, R12 ;  /* 0x000000041d187825 */ /* 0x000fcc00078e000c */
[----:B------:R-:W2:Y:S01]  /*03e0*/  LDG.E R24, desc[UR4][R24.64] ;  /* 0x0000000418187981 */ /* 0x000ea2000c1e1900 */
[----:B------:R-:W-:Y:S01]  /*03f0*/  IADD3 R9, PT, PT, R9, 0x8, RZ ;  /* 0x0000000809097810 */ /* 0x000fe20007ffe0ff */
[----:B---3--:R-:W-:Y:S01]  /*0400*/  IMAD R18, R19, R22, R18 ;  /* 0x0000001613127224 */ /* 0x008fe200078e0212 */
[----:B------:R-:W-:-:S04]  /*0410*/  IADD3 R19, P1, PT, R14, 0x20, RZ ;  /* 0x000000200e137810 */ /* 0x000fc80007f3e0ff */
[----:B------:R-:W-:Y:S02]  /*0420*/  IADD3.X R22, PT, PT, RZ, R15, RZ, P1, !PT ;  /* 0x0000000fff167210 */ /* 0x000fe40000ffe4ff */
[----:B------:R-:W-:Y:S01]  /*0430*/  ISETP.NE.AND P1, PT, R9, RZ, PT ;  /* 0x000000ff0900720c */ /* 0x000fe20003f25270 */
[C---:B------:R-:W-:Y:S01]  /*0440*/  IMAD R26, R5.reuse, 0x8, R26 ;  /* 0x00000008051a7824 */ /* 0x040fe200078e021a */
[C---:B------:R-:W-:Y:S01]  /*0450*/  LEA R4, R5.reuse, R4, 0x3 ;  /* 0x0000000405047211 */ /* 0x040fe200078e18ff */
[C---:B------:R-:W-:Y:S01]  /*0460*/  IMAD.WIDE.U32 R16, R5.reuse, 0x20, R16 ;  /* 0x0000002005107825 */ /* 0x040fe200078e0010 */
[C---:B------:R-:W-:Y:S02]  /*0470*/  LEA R10, R5.reuse, R10, 0x3 ;  /* 0x0000000a050a7211 */ /* 0x040fe400078e18ff */
[C---:B------:R-:W-:Y:S02]  /*0480*/  LEA R11, R5.reuse, R11, 0x3 ;  /* 0x0000000b050b7211 */ /* 0x040fe400078e18ff */
[----:B------:R-:W-:-:S02]  /*0490*/  LEA R27, R5, R27, 0x3 ;  /* 0x0000001b051b7211 */ /* 0x000fc400078e18ff */
[C---:B------:R-:W-:Y:S02]  /*04a0*/  LEA R28, R5.reuse, R28, 0x3 ;  /* 0x0000001c051c7211 */ /* 0x040fe400078e18ff */
[----:B------:R-:W-:Y:S01]  /*04b0*/  LEA R29, R5, R29, 0x3 ;  /* 0x0000001d051d7211 */ /* 0x000fe200078e18ff */
[----:B--2---:R-:W-:Y:S01]  /*04c0*/  IMAD R20, R21, R24, R18 ;  /* 0x0000001815147224 */ /* 0x004fe200078e0212 */
[----:B------:R-:W-:Y:S06]  /*04d0*/  @P1 BRA `(.L_x_25) ;  /* 0xfffffffc00481947 */ /* 0x000fec000383ffff */
.L_x_24:
[----:B------:R-:W-:Y:S05]  /*04e0*/  @!P0 BRA `(.L_x_23) ;  /* 0x00000004000c8947 */ /* 0x000fea0003800000 */
[----:B------:R-:W-:Y:S02]  /*04f0*/  ISETP.GE.U32.AND P1, PT, R6, 0x4, PT ;  /* 0x000000040600780c */ /* 0x000fe40003f26070 */
[----:B------:R-:W-:-:S04]  /*0500*/  LOP3.LUT R4, R0, 0x3, RZ, 0xc0, !PT ;  /* 0x0000000300047812 */ /* 0x000fc800078ec0ff */
[----:B------:R-:W-:-:S07]  /*0510*/  ISETP.NE.AND P0, PT, R4, RZ, PT ;  /* 0x000000ff0400720c */ /* 0x000fce0003f05270 */
[----:B------:R-:W-:Y:S06]  /*0520*/  @!P1 BRA `(.L_x_26) ;  /* 0x0000000000789947 */ /* 0x000fec0003800000 */
[----:B------:R-:W0:Y:S01]  /*0530*/  LDC.64 R16, c[0x0][0x380] ;  /* 0x0000e000ff107b82 */ /* 0x000e220000000a00 */
[----:B------:R-:W1:Y:S01]  /*0540*/  LDCU.64 UR6, c[0x0][0x380] ;  /* 0x00007000ff0677ac */ /* 0x000e620008000a00 */
[-C--:B------:R-:W-:Y:S01]  /*0550*/  IMAD R18, R8, R5.reuse, R2 ;  /* 0x0000000508127224 */ /* 0x080fe200078e0202 */
[CC--:B------:R-:W-:Y:S02]  /*0560*/  IADD3 R9, PT, PT, R7.reuse, R8.reuse, RZ ;  /* 0x0000000807097210 */ /* 0x0c0fe40007ffe0ff */
[----:B------:R-:W-:Y:S02]  /*0570*/  IADD3 R11, P1, PT, R7, R8, RZ ;  /* 0x00000008070b7210 */ /* 0x000fe40007f3e0ff */
[----:B------:R-:W-:Y:S01]  /*0580*/  IADD3 R6, PT, PT, R18, R5, RZ ;  /* 0x0000000512067210 */ /* 0x000fe20007ffe0ff */
[----:B------:R-:W2:Y:S01]  /*0590*/  LDC.64 R12, c[0x0][0x388] ;  /* 0x0000e200ff0c7b82 */ /* 0x000ea20000000a00 */
[----:B------:R-:W-:Y:S02]  /*05a0*/  IADD3.X R22, PT, PT, RZ, RZ, RZ, P1, !PT ;  /* 0x000000ffff167210 */ /* 0x000fe40000ffe4ff */
[----:B-1----:R-:W-:-:S04]  /*05b0*/  LEA R10, P1, R11, UR6, 0x2 ;  /* 0x000000060b0a7c11 */ /* 0x002fc8000f8210ff */
[----:B------:R-:W-:Y:S01]  /*05c0*/  LEA.HI.X R11, R11, UR7, R22, 0x2, P1 ;  /* 0x000000070b0b7c11 */ /* 0x000fe200088f1416 */
[----:B0-----:R-:W-:-:S04]  /*05d0*/  IMAD.WIDE.U32 R16, R9, 0x4, R16 ;  /* 0x0000000409107825 */ /* 0x001fc800078e0010 */
[----:B------:R-:W3:Y:S01]  /*05e0*/  LDG.E R21, desc[UR4][R10.64+0xc] ;  /* 0x00000c040a157981 */ /* 0x000ee2000c1e1900 */
[----:B--2---:R-:W-:-:S03]  /*05f0*/  IMAD.WIDE.U32 R18, R18, 0x4, R12 ;  /* 0x0000000412127825 */ /* 0x004fc600078e000c */
[----:B------:R-:W2:Y:S01]  /*0600*/  LDG.E R17, desc[UR4][R16.64] ;  /* 0x0000000410117981 */ /* 0x000ea2000c1e1900 */
[----:B------:R-:W-:-:S03]  /*0610*/  IMAD.WIDE.U32 R14, R6, 0x4, R12 ;  /* 0x00000004060e7825 */ /* 0x000fc600078e000c */
[----:B------:R-:W2:Y:S01]  /*0620*/  LDG.E R18, desc[UR4][R18.64] ;  /* 0x0000000412127981 */ /* 0x000ea2000c1e1900 */
[----:B------:R-:W-:-:S03]  /*0630*/  IMAD.IADD R6, R6, 0x1, R5 ;  /* 0x0000000106067824 */ /* 0x000fc600078e0205 */
[----:B------:R-:W4:Y:S01]  /*0640*/  LDG.E R14, desc[UR4][R14.64] ;  /* 0x000000040e0e7981 */ /* 0x000f22000c1e1900 */
[C-C-:B------:R-:W-:Y:S01]  /*0650*/  IMAD.WIDE.U32 R22, R6.reuse, 0x4, R12.reuse ;  /* 0x0000000406167825 */ /* 0x140fe200078e000c */
[----:B------:R-:W-:Y:S02]  /*0660*/  IADD3 R9, PT, PT, R6, R5, RZ ;  /* 0x0000000506097210 */ /* 0x000fe40007ffe0ff */
[----:B------:R-:W4:Y:S03]  /*0670*/  LDG.E R6, desc[UR4][R10.64+0x4] ;  /* 0x000004040a067981 */ /* 0x000f26000c1e1900 */
[----:B------:R-:W-:Y:S01]  /*0680*/  IMAD.WIDE.U32 R12, R9, 0x4, R12 ;  /* 0x00000004090c7825 */ /* 0x000fe200078e000c */
[----:B------:R-:W5:Y:S04]  /*0690*/  LDG.E R22, desc[UR4][R22.64] ;  /* 0x0000000416167981 */ /* 0x000f68000c1e1900 */
[----:B------:R-:W5:Y:S04]  /*06a0*/  LDG.E R9, desc[UR4][R10.64+0x8] ;  /* 0x000008040a097981 */ /* 0x000f68000c1e1900 */
[----:B------:R-:W3:Y:S01]  /*06b0*/  LDG.E R12, desc[UR4][R12.64] ;  /* 0x000000040c0c7981 */ /* 0x000ee2000c1e1900 */
[----:B------:R-:W-:Y:S01]  /*06c0*/  IADD3 R8, PT, PT, R8, 0x4, RZ ;  /* 0x0000000408087810 */ /* 0x000fe20007ffe0ff */
[----:B--2---:R-:W-:-:S04]  /*06d0*/  IMAD R17, R17, R18, R20 ;  /* 0x0000001211117224 */ /* 0x004fc800078e0214 */
[----:B----4-:R-:W-:-:S04]  /*06e0*/  IMAD R6, R6, R14, R17 ;  /* 0x0000000e06067224 */ /* 0x010fc800078e0211 */
[----:B-----5:R-:W-:-:S04]  /*06f0*/  IMAD R6, R9, R22, R6 ;  /* 0x0000001609067224 */ /* 0x020fc800078e0206 */
[----:B---3--:R-:W-:-:S07]  /*0700*/  IMAD R20, R21, R12, R6 ;  /* 0x0000000c15147224 */ /* 0x008fce00078e0206 */
.L_x_26:
[----:B------:R-:W-:Y:S05]  /*0710*/  @!P0 BRA `(.L_x_23) ;  /* 0x0000000000808947 */ /* 0x000fea0003800000 */
[----:B------:R-:W-:Y:S01]  /*0720*/  ISETP.NE.AND P1, PT, R4, 0x1, PT ;  /* 0x000000010400780c */ /* 0x000fe20003f25270 */
[----:B------:R-:W0:Y:S01]  /*0730*/  LDC.64 R18, c[0x0][0x380] ;  /* 0x0000e000ff127b82 */ /* 0x000e220000000a00 */
[----:B------:R-:W-:-:S04]  /*0740*/  LOP3.LUT R0, R0, 0x1, RZ, 0xc0, !PT ;  /* 0x0000000100007812 */ /* 0x000fc800078ec0ff */
[----:B------:R-:W-:-:S03]  /*0750*/  ISETP.NE.U32.AND P0, PT, R0, 0x1, PT ;  /* 0x000000010000780c */ /* 0x000fc60003f05070 */
[----:B------:R-:W1:Y:S04]  /*0760*/  LDC.64 R14, c[0x0][0x388] ;  /* 0x0000e200ff0e7b82 */ /* 0x000e680000000a00 */
[-C--:B------:R-:W-:Y:S01]  /*0770*/  @P1 IMAD R0, R8, R5.reuse, R2 ;  /* 0x0000000508001224 */ /* 0x080fe200078e0202 */
[CC--:B------:R-:W-:Y:S02]  /*0780*/  @P1 IADD3 R23, PT, PT, R7.reuse, R8.reuse, RZ ;  /* 0x0000000807171210 */ /* 0x0c0fe40007ffe0ff */
[----:B------:R-:W-:Y:S01]  /*0790*/  @P1 IADD3 R4, P2, PT, R7, R8, RZ ;  /* 0x0000000807041210 */ /* 0x000fe20007f5e0ff */
[----:B------:R-:W2:Y:S01]  /*07a0*/  @P1 LDC.64 R16, c[0x0][0x380] ;  /* 0x0000e000ff101b82 */ /* 0x000ea20000000a00 */
[----:B------:R-:W-:Y:S02]  /*07b0*/  @P1 IADD3 R9, PT, PT, R0, R5, RZ ;  /* 0x0000000500091210 */ /* 0x000fe40007ffe0ff */
[----:B------:R-:W-:-:S02]  /*07c0*/  @P1 IADD3 R8, PT, PT, R8, 0x2, RZ ;  /* 0x0000000208081810 */ /* 0x000fc40007ffe0ff */
[----:B------:R-:W-:-:S03]  /*07d0*/  @P1 IADD3.X R6, PT, PT, RZ, RZ, RZ, P2, !PT ;  /* 0x000000ffff061210 */ /* 0x000fc600017fe4ff */
[----:B------:R-:W3:Y:S01]  /*07e0*/  LDC.64 R10, c[0x0][0x380] ;  /* 0x0000e000ff0a7b82 */ /* 0x000ee20000000a00 */
[----:B0-----:R-:W-:-:S07]  /*07f0*/  @P1 IMAD.WIDE.U32 R22, R23, 0x4, R18 ;  /* 0x0000000417161825 */ /* 0x001fce00078e0012 */
[----:B------:R-:W0:Y:S01]  /*0800*/  LDC.64 R12, c[0x0][0x388] ;  /* 0x0000e200ff0c7b82 */ /* 0x000e220000000a00 */
[--C-:B-1----:R-:W-:Y:S01]  /*0810*/  @P1 IMAD.WIDE.U32 R18, R0, 0x4, R14.reuse ;  /* 0x0000000400121825 */ /* 0x102fe200078e000e */
[----:B------:R-:W-:Y:S01]  /*0820*/  @!P0 IADD3 R7, PT, PT, R7, R8, RZ ;  /* 0x0000000807078210 */ /* 0x000fe20007ffe0ff */
[----:B------:R-:W4:Y:S02]  /*0830*/  @P1 LDG.E R23, desc[UR4][R22.64] ;  /* 0x0000000416171981 */ /* 0x000f24000c1e1900 */
[----:B------:R-:W-:Y:S02]  /*0840*/  @P1 IMAD.WIDE.U32 R14, R9, 0x4, R14 ;  /* 0x00000004090e1825 */ /* 0x000fe400078e000e */
[----:B------:R-:W4:Y:S01]  /*0850*/  @P1 LDG.E R18, desc[UR4][R18.64] ;  /* 0x0000000412121981 */ /* 0x000f22000c1e1900 */
[C---:B--2---:R-:W-:Y:S01]  /*0860*/  @P1 LEA R16, P2, R4.reuse, R16, 0x2 ;  /* 0x0000001004101211 */ /* 0x044fe200078410ff */
[----:B------:R-:W-:Y:S02]  /*0870*/  @!P0 IMAD R9, R5, R8, R2 ;  /* 0x0000000805098224 */ /* 0x000fe400078e0202 */
[----:B------:R-:W2:Y:S01]  /*0880*/  @P1 LDG.E R14, desc[UR4][R14.64] ;  /* 0x000000040e0e1981 */ /* 0x000ea2000c1e1900 */
[----:B------:R-:W-:Y:S01]  /*0890*/  @P1 LEA.HI.X R17, R4, R17, R6, 0x2, P2 ;  /* 0x0000001104111211 */ /* 0x000fe200010f1406 */
[----:B---3--:R-:W-:-:S04]  /*08a0*/  @!P0 IMAD.WIDE.U32 R10, R7, 0x4, R10 ;  /* 0x00000004070a8825 */ /* 0x008fc800078e000a */
[----:B------:R-:W2:Y:S04]  /*08b0*/  @P1 LDG.E R16, desc[UR4][R16.64+0x4] ;  /* 0x0000040410101981 */ /* 0x000ea8000c1e1900 */
[----:B------:R-:W3:Y:S01]  /*08c0*/  @!P0 LDG.E R11, desc[UR4][R10.64] ;  /* 0x000000040a0b8981 */ /* 0x000ee2000c1e1900 */
[----:B0-----:R-:W-:-:S06]  /*08d0*/  @!P0 IMAD.WIDE.U32 R12, R9, 0x4, R12 ;  /* 0x00000004090c8825 */ /* 0x001fcc00078e000c */
[----:B------:R-:W3:Y:S01]  /*08e0*/  @!P0 LDG.E R12, desc[UR4][R12.64] ;  /* 0x000000040c0c8981 */ /* 0x000ee2000c1e1900 */
[----:B----4-:R-:W-:-:S04]  /*08f0*/  @P1 IMAD R23, R23, R18, R20 ;  /* 0x0000001217171224 */ /* 0x010fc800078e0214 */
[----:B--2---:R-:W-:-:S04]  /*0900*/  @P1 IMAD R20, R16, R14, R23 ;  /* 0x0000000e10141224 */ /* 0x004fc800078e0217 */
[----:B---3--:R-:W-:-:S07]  /*0910*/  @!P0 IMAD R20, R11, R12, R20 ;  /* 0x0000000c0b148224 */ /* 0x008fce00078e0214 */
.L_x_23:
[----:B------:R-:W0:Y:S01]  /*0920*/  LDC.64 R6, c[0x0][0x390] ;  /* 0x0000e400ff067b82 */ /* 0x000e220000000a00 */
[----:B------:R-:W-:-:S04]  /*0930*/  IMAD R3, R3, R5, R2 ;  /* 0x0000000503037224 */ /* 0x000fc800078e0202 */
[----:B0-----:R-:W-:-:S05]  /*0940*/  IMAD.WIDE.U32 R2, R3, 0x4, R6 ;  /* 0x0000000403027825 */ /* 0x001fca00078e0006 */
[----:B------:R-:W-:Y:S01]  /*0950*/  STG.E desc[UR4][R2.64], R20 ;  /* 0x0000001402007986 */ /* 0x000fe2000c101904 */
[----:B------:R-:W-:Y:S05]  /*0960*/  EXIT ;  /* 0x000000000000794d */ /* 0x000fea0003800000 */
.L_x_27:
        /* <DEDUP_REMOVED lines=9> */
.L_x_30:


//--------------------- .nv.shared.reserved.0     --------------------------
	.section	.nv.shared.reserved.0,"aw",@nobits
	.weak		__nv_reservedSMEM_offset_0_alias
	.size		__nv_reservedSMEM_offset_0_alias, 0, 64
	.other		__nv_reservedSMEM_offset_0_alias,@"STO_CUDA_RESERVED_SHARED STV_DEFAULT"
__nv_reservedSMEM_offset_0_alias:
	.zero		0
	.zero		64


//--------------------- .nv.constant0._Z22multiplyKernel_rowwisePiS_S_ii --------------------------
	.section	.nv.constant0._Z22multiplyKernel_rowwisePiS_S_ii,"a",@progbits
	.sectionflags	@""
	.align	4
.nv.constant0._Z22multiplyKernel_rowwisePiS_S_ii:
	.zero		928


//--------------------- .nv.constant0._Z22multiplyKernel_colwisePiS_S_ii --------------------------
	.section	.nv.constant0._Z22multiplyKernel_colwisePiS_S_ii,"a",@progbits
	.sectionflags	@""
	.align	4
.nv.constant0._Z22multiplyKernel_colwisePiS_S_ii:
	.zero		928


//--------------------- .nv.constant0._Z26multiplyKernel_elementwisePiS_S_i --------------------------
	.section	.nv.constant0._Z26multiplyKernel_elementwisePiS_S_i,"a",@progbits
	.sectionflags	@""
	.align	4
.nv.constant0._Z26multiplyKernel_elementwisePiS_S_i:
	.zero		924


//--------------------- SYMBOLS --------------------------

	.type		.nv.reservedSmem.offset0,@object
	.size		.nv.reservedSmem.offset0,0x4
